	.headerflags	@"EF_CUDA_TEXMODE_UNIFIED EF_CUDA_64BIT_ADDRESS EF_CUDA_SM86 EF_CUDA_VIRTUAL_SM(EF_CUDA_SM86)"
	.elftype	@"ET_EXEC"


//--------------------- .nv.info                  --------------------------
	.section	.nv.info,"",@"SHT_CUDA_INFO"
	.align	4


	//----- nvinfo : EIATTR_REGCOUNT
	.align		4
        /*0000*/ 	.byte	0x04, 0x2f
        /*0002*/ 	.short	(.L_1 - .L_0)
	.align		4
.L_0:
        /*0004*/ 	.word	index@(chunk_scaled_dot_kkt_fwd_kernel)
        /*0008*/ 	.word	0x00000080


	//----- nvinfo : EIATTR_MAX_STACK_SIZE
	.align		4
.L_1:
        /*000c*/ 	.byte	0x04, 0x23
        /*000e*/ 	.short	(.L_3 - .L_2)
	.align		4
.L_2:
        /*0010*/ 	.word	index@(chunk_scaled_dot_kkt_fwd_kernel)
        /*0014*/ 	.word	0x00000000


	//----- nvinfo : EIATTR_MIN_STACK_SIZE
	.align		4
.L_3:
        /*0018*/ 	.byte	0x04, 0x12
        /*001a*/ 	.short	(.L_5 - .L_4)
	.align		4
.L_4:
        /*001c*/ 	.word	index@(chunk_scaled_dot_kkt_fwd_kernel)
        /*0020*/ 	.word	0x00000000


	//----- nvinfo : EIATTR_FRAME_SIZE
	.align		4
.L_5:
        /*0024*/ 	.byte	0x04, 0x11
        /*0026*/ 	.short	(.L_7 - .L_6)
	.align		4
.L_6:
        /*0028*/ 	.word	index@(chunk_scaled_dot_kkt_fwd_kernel)
        /*002c*/ 	.word	0x00000000
.L_7:


//--------------------- .nv.info.chunk_scaled_dot_kkt_fwd_kernel --------------------------
	.section	.nv.info.chunk_scaled_dot_kkt_fwd_kernel,"",@"SHT_CUDA_INFO"
	.align	4


	//----- nvinfo : EIATTR_CUDA_API_VERSION
	.align		4
        /*0000*/ 	.byte	0x04, 0x37
        /*0002*/ 	.short	(.L_9 - .L_8)
.L_8:
        /*0004*/ 	.word	0x0000007b


	//----- nvinfo : EIATTR_SW2861232_WAR
	.align		4
.L_9:
        /*0008*/ 	.byte	0x01, 0x35
	.zero		2


	//----- nvinfo : EIATTR_PARAM_CBANK
	.align		4
        /*000c*/ 	.byte	0x04, 0x0a
        /*000e*/ 	.short	(.L_11 - .L_10)
	.align		4
.L_10:
        /*0010*/ 	.word	index@(.nv.constant0.chunk_scaled_dot_kkt_fwd_kernel)
        /*0014*/ 	.short	0x0160
        /*0016*/ 	.short	0x002c


	//----- nvinfo : EIATTR_CBANK_PARAM_SIZE
	.align		4
.L_11:
        /*0018*/ 	.byte	0x03, 0x19
        /*001a*/ 	.short	0x002c


	//----- nvinfo : EIATTR_KPARAM_INFO
	.align		4
        /*001c*/ 	.byte	0x04, 0x17
        /*001e*/ 	.short	(.L_13 - .L_12)
.L_12:
        /*0020*/ 	.word	0x00000000
        /*0024*/ 	.short	0x0005
        /*0026*/ 	.short	0x0028
        /*0028*/ 	.byte	0x00, 0xf0, 0x11, 0x00


	//----- nvinfo : EIATTR_KPARAM_INFO
	.align		4
.L_13:
        /*002c*/ 	.byte	0x04, 0x17
        /*002e*/ 	.short	(.L_15 - .L_14)
.L_14:
        /*0030*/ 	.word	0x00000000
        /*0034*/ 	.short	0x0004
        /*0036*/ 	.short	0x0020
        /*0038*/ 	.byte	0x00, 0xf0, 0x21, 0x00


	//----- nvinfo : EIATTR_KPARAM_INFO
	.align		4
.L_15:
        /*003c*/ 	.byte	0x04, 0x17
        /*003e*/ 	.short	(.L_17 - .L_16)
.L_16:
        /*0040*/ 	.word	0x00000000
        /*0044*/ 	.short	0x0003
        /*0046*/ 	.short	0x0018
        /*0048*/ 	.byte	0x00, 0xf0, 0x21, 0x00


	//----- nvinfo : EIATTR_KPARAM_INFO
	.align		4
.L_17:
        /*004c*/ 	.byte	0x04, 0x17
        /*004e*/ 	.short	(.L_19 - .L_18)
.L_18:
        /*0050*/ 	.word	0x00000000
        /*0054*/ 	.short	0x0002
        /*0056*/ 	.short	0x0010
        /*0058*/ 	.byte	0x00, 0xf0, 0x21, 0x00


	//----- nvinfo : EIATTR_KPARAM_INFO
	.align		4
.L_19:
        /*005c*/ 	.byte	0x04, 0x17
        /*005e*/ 	.short	(.L_21 - .L_20)
.L_20:
        /*0060*/ 	.word	0x00000000
        /*0064*/ 	.short	0x0001
        /*0066*/ 	.short	0x0008
        /*0068*/ 	.byte	0x00, 0xf0, 0x21, 0x00


	//----- nvinfo : EIATTR_KPARAM_INFO
	.align		4
.L_21:
        /*006c*/ 	.byte	0x04, 0x17
        /*006e*/ 	.short	(.L_23 - .L_22)
.L_22:
        /*0070*/ 	.word	0x00000000
        /*0074*/ 	.short	0x0000
        /*0076*/ 	.short	0x0000
        /*0078*/ 	.byte	0x00, 0xf0, 0x21, 0x00


	//----- nvinfo : EIATTR_MAXREG_COUNT
	.align		4
.L_23:
        /*007c*/ 	.byte	0x03, 0x1b
        /*007e*/ 	.short	0x00ff


	//----- nvinfo : EIATTR_EXIT_INSTR_OFFSETS
	.align		4
        /*0080*/ 	.byte	0x04, 0x1c
        /*0082*/ 	.short	(.L_25 - .L_24)


	//   ....[0]....
.L_24:
        /*0084*/ 	.word	0x000039a0


	//   ....[1]....
        /*0088*/ 	.word	0x00003a30


	//----- nvinfo : EIATTR_MAX_THREADS
	.align		4
.L_25:
        /*008c*/ 	.byte	0x04, 0x05
        /*008e*/ 	.short	(.L_27 - .L_26)
.L_26:
        /*0090*/ 	.word	0x00000040
        /*0094*/ 	.word	0x00000001
        /*0098*/ 	.word	0x00000001
.L_27:


//--------------------- .nv.rel.action            --------------------------
	.section	.nv.rel.action,"",@"SHT_CUDA_RELOCINFO"
	.align	8
	.sectionentsize	8
        /*0000*/ 	.byte	0x73, 0x00, 0x00, 0x00, 0x00, 0x00, 0x00, 0x00, 0x00, 0x00, 0x00, 0x11, 0x25, 0x00, 0x05, 0x36


//--------------------- .nv.constant0.chunk_scaled_dot_kkt_fwd_kernel --------------------------
	.section	.nv.constant0.chunk_scaled_dot_kkt_fwd_kernel,"a",@progbits
	.align	4
.nv.constant0.chunk_scaled_dot_kkt_fwd_kernel:
	.zero		396


//--------------------- .text.chunk_scaled_dot_kkt_fwd_kernel --------------------------
	.section	.text.chunk_scaled_dot_kkt_fwd_kernel,"ax",@progbits
	.sectionflags	@"SHF_BARRIERS=1"
	.sectioninfo	@"SHI_REGISTERS=128"
	.align	128
        .global         chunk_scaled_dot_kkt_fwd_kernel
        .type           chunk_scaled_dot_kkt_fwd_kernel,@function
        .size           chunk_scaled_dot_kkt_fwd_kernel,(.L_x_2 - chunk_scaled_dot_kkt_fwd_kernel)
        .other          chunk_scaled_dot_kkt_fwd_kernel,@"STO_CUDA_ENTRY STV_DEFAULT"
chunk_scaled_dot_kkt_fwd_kernel:
.text.chunk_scaled_dot_kkt_fwd_kernel:
[----:B------:R-:W-:-:S02]  /*0000*/  IMAD.MOV.U32 R1, RZ, RZ, c[0x0][0x28] ;  /* 0x00000a00ff017624 */ /* 0x000fc400078e00ff */
[----:B------:R-:W1:Y:S01]  /*0010*/  S2R R2, SR_CTAID.X ;  /* 0x0000000000027919 */ /* 0x000e620000002500 */
[----:B------:R-:W-:Y:S01]  /*0020*/  IMAD.MOV.U32 R5, RZ, RZ, 0x4 ;  /* 0x00000004ff057424 */ /* 0x000fe200078e00ff */
[----:B------:R-:W-:Y:S01]  /*0030*/  ULDC.64 UR6, c[0x0][0x118] ;  /* 0x0000460000067ab9 */ /* 0x000fe20000000a00 */
[----:B-1----:R-:W-:-:S04]  /*0040*/  IMAD.SHL.U32 R2, R2, 0x2, RZ ;  /* 0x0000000202027824 */ /* 0x002fc800078e00ff */
[----:B------:R-:W-:-:S05]  /*0050*/  IMAD.WIDE R2, R2, R5, c[0x0][0x180] ;  /* 0x0000600002027625 */ /* 0x000fca00078e0205 */
[----:B------:R-:W2:Y:S04]  /*0060*/  LDG.E R4, [R2.64] ;  /* 0x0000000602047981 */ /* 0x000ea8000c1e1900 */
[----:B------:R-:W3:Y:S04]  /*0070*/  LDG.E R107, [R2.64+0x4] ;  /* 0x00000406026b7981 */ /* 0x000ee8000c1e1900 */
[----:B------:R-:W1:Y:S04]  /*0080*/  S2R R101, SR_CTAID.Y ;  /* 0x0000000000657919 */ /* 0x000e680000002600 */
[----:B------:R-:W1:Y:S01]  /*0090*/  S2R R12, SR_TID.X ;  /* 0x00000000000c7919 */ /* 0x000e620000002100 */
[----:B--2---:R-:W-:-:S05]  /*00a0*/  IMAD.WIDE R4, R4, R5, c[0x0][0x178] ;  /* 0x00005e0004047625 */ /* 0x004fca00078e0205 */
[----:B------:R3:W2:Y:S04]  /*00b0*/  LDG.E R6, [R4.64] ;  /* 0x0000000604067981 */ /* 0x0006a8000c1e1900 */
[----:B------:R3:W2:Y:S01]  /*00c0*/  LDG.E R109, [R4.64+0x4] ;  /* 0x00000406046d7981 */ /* 0x0006a2000c1e1900 */
[----:B-1----:R-:W-:Y:S01]  /*00d0*/  SHF.R.S32.HI R0, RZ, 0x1f, R101 ;  /* 0x0000001fff007819 */ /* 0x002fe20000011465 */
[----:B---3--:R-:W-:-:S03]  /*00e0*/  IMAD.SHL.U32 R107, R107, 0x40, RZ ;  /* 0x000000406b6b7824 */ /* 0x008fc600078e00ff */
[----:B------:R-:W-:Y:S01]  /*00f0*/  LEA.HI R0, R0, R101, RZ, 0x4 ;  /* 0x0000006500007211 */ /* 0x000fe200078f20ff */
[----:B------:R-:W-:Y:S01]  /*0100*/  IMAD.MOV.U32 R121, RZ, RZ, 0x2 ;  /* 0x00000002ff797424 */ /* 0x000fe200078e00ff */
[----:B------:R-:W-:Y:S02]  /*0110*/  LOP3.LUT R7, R107, 0x3f, R12, 0xf8, !PT ;  /* 0x0000003f6b077812 */ /* 0x000fe400078ef80c */
[----:B------:R-:W-:Y:S02]  /*0120*/  LOP3.LUT R0, R0, 0xfffffff0, RZ, 0xc0, !PT ;  /* 0xfffffff000007812 */ /* 0x000fe400078ec0ff */
[----:B------:R-:W-:-:S03]  /*0130*/  SHF.R.S32.HI R89, RZ, 0x1f, R107 ;  /* 0x0000001fff597819 */ /* 0x000fc6000001146b */
[----:B------:R-:W-:Y:S01]  /*0140*/  IMAD.IADD R101, R101, 0x1, -R0 ;  /* 0x0000000165657824 */ /* 0x000fe200078e0a00 */
[----:B------:R-:W-:Y:S02]  /*0150*/  SHF.R.U32.HI R0, RZ, 0x3, R12 ;  /* 0x00000003ff007819 */ /* 0x000fe4000001160c */
[----:B------:R-:W-:Y:S02]  /*0160*/  ISETP.GT.U32.AND P1, PT, R7, -0x1, PT ;  /* 0xffffffff0700780c */ /* 0x000fe40003f24070 */
[----:B------:R-:W-:-:S04]  /*0170*/  SGXT.U32 R0, R0, 0x3 ;  /* 0x000000030000781a */ /* 0x000fc80000000000 */
[C---:B------:R-:W-:Y:S02]  /*0180*/  LOP3.LUT R10, R107.reuse, R0, RZ, 0xfc, !PT ;  /* 0x000000006b0a7212 */ /* 0x040fe400078efcff */
[----:B------:R-:W-:Y:S02]  /*0190*/  PRMT R103, RZ, 0x7610, R103 ;  /* 0x00007610ff677816 */ /* 0x000fe40000000067 */
[C-C-:B------:R-:W-:Y:S02]  /*01a0*/  LOP3.LUT R80, R107.reuse, 0x18, R0.reuse, 0xfe, !PT ;  /* 0x000000186b507812 */ /* 0x140fe400078efe00 */
[C-C-:B------:R-:W-:Y:S02]  /*01b0*/  LOP3.LUT R16, R107.reuse, 0x10, R0.reuse, 0xfe, !PT ;  /* 0x000000106b107812 */ /* 0x140fe400078efe00 */
[----:B------:R-:W-:Y:S02]  /*01c0*/  LOP3.LUT R14, R107, 0x8, R0, 0xfe, !PT ;  /* 0x000000086b0e7812 */ /* 0x000fe400078efe00 */
[----:B------:R-:W-:-:S02]  /*01d0*/  ISETP.GT.U32.AND P6, PT, R10, -0x1, PT ;  /* 0xffffffff0a00780c */ /* 0x000fc40003fc4070 */
[----:B------:R-:W-:Y:S02]  /*01e0*/  ISETP.GT.U32.AND P2, PT, R16, -0x1, PT ;  /* 0xffffffff1000780c */ /* 0x000fe40003f44070 */
[----:B------:R-:W-:Y:S01]  /*01f0*/  ISETP.GT.AND.EX P6, PT, R89, -0x1, PT, P6 ;  /* 0xffffffff5900780c */ /* 0x000fe20003fc4360 */
[----:B------:R-:W-:Y:S01]  /*0200*/  IMAD.SHL.U32 R105, R12, 0x8, RZ ;  /* 0x000000080c697824 */ /* 0x000fe200078e00ff */
[--C-:B------:R-:W-:Y:S02]  /*0210*/  LOP3.LUT R88, R107, 0x38, R0.reuse, 0xfe, !PT ;  /* 0x000000386b587812 */ /* 0x100fe400078efe00 */
[----:B------:R-:W-:Y:S02]  /*0220*/  ISETP.GT.AND.EX P2, PT, R89, -0x1, PT, P2 ;  /* 0xffffffff5900780c */ /* 0x000fe40003f44320 */
[----:B------:R-:W-:Y:S02]  /*0230*/  LOP3.LUT R86, R107, 0x30, R0, 0xfe, !PT ;  /* 0x000000306b567812 */ /* 0x000fe400078efe00 */
[----:B------:R-:W-:-:S02]  /*0240*/  LOP3.LUT R9, R105, 0x38, R12, 0x48, !PT ;  /* 0x0000003869097812 */ /* 0x000fc400078e480c */
[C---:B------:R-:W-:Y:S02]  /*0250*/  LOP3.LUT R5, R0.reuse, 0x20, RZ, 0xfc, !PT ;  /* 0x0000002000057812 */ /* 0x040fe400078efcff */
[C---:B------:R-:W-:Y:S01]  /*0260*/  LOP3.LUT R8, R0.reuse, 0x38, RZ, 0xfc, !PT ;  /* 0x0000003800087812 */ /* 0x040fe200078efcff */
[--C-:B------:R-:W-:Y:S01]  /*0270*/  IMAD R116, R0, 0x40, R9.reuse ;  /* 0x0000004000747824 */ /* 0x100fe200078e0209 */
[C-C-:B------:R-:W-:Y:S02]  /*0280*/  LOP3.LUT R84, R107.reuse, 0x28, R0.reuse, 0xfe, !PT ;  /* 0x000000286b547812 */ /* 0x140fe400078efe00 */
[----:B------:R-:W-:Y:S01]  /*0290*/  LOP3.LUT R82, R107, 0x20, R0, 0xfe, !PT ;  /* 0x000000206b527812 */ /* 0x000fe200078efe00 */
[----:B------:R-:W-:Y:S01]  /*02a0*/  IMAD R102, R8, 0x40, R9 ;  /* 0x0000004008667824 */ /* 0x000fe200078e0209 */
[----:B------:R-:W-:Y:S01]  /*02b0*/  SHF.L.U64.HI R83, R84, 0xb, R89 ;  /* 0x0000000b54537819 */ /* 0x000fe20000010259 */
[----:B------:R-:W-:Y:S01]  /*02c0*/  IMAD R108, R5, 0x40, R9 ;  /* 0x00000040056c7824 */ /* 0x000fe200078e0209 */
[----:B------:R-:W-:-:S02]  /*02d0*/  SHF.L.U64.HI R81, R82, 0xb, R89 ;  /* 0x0000000b52517819 */ /* 0x000fc40000010259 */
[--C-:B------:R-:W-:Y:S02]  /*02e0*/  SHF.L.U64.HI R85, R86, 0xb, R89.reuse ;  /* 0x0000000b56557819 */ /* 0x100fe40000010259 */
[--C-:B------:R-:W-:Y:S02]  /*02f0*/  SHF.L.U64.HI R5, R10, 0xb, R89.reuse ;  /* 0x0000000b0a057819 */ /* 0x100fe40000010259 */
[----:B------:R-:W-:Y:S01]  /*0300*/  SHF.L.U64.HI R87, R88, 0xb, R89 ;  /* 0x0000000b58577819 */ /* 0x000fe20000010259 */
[----:B------:R-:W-:Y:S02]  /*0310*/  IMAD.SHL.U32 R116, R116, 0x2, RZ ;  /* 0x0000000274747824 */ /* 0x000fe400078e00ff */
[----:B------:R-:W-:Y:S02]  /*0320*/  IMAD.SHL.U32 R108, R108, 0x2, RZ ;  /* 0x000000026c6c7824 */ /* 0x000fe400078e00ff */
[----:B------:R-:W-:Y:S01]  /*0330*/  IMAD.SHL.U32 R102, R102, 0x2, RZ ;  /* 0x0000000266667824 */ /* 0x000fe200078e00ff */
[----:B------:R-:W-:-:S04]  /*0340*/  SHF.R.U32.HI R100, RZ, 0x4, R12 ;  /* 0x00000004ff647819 */ /* 0x000fc8000001160c */
[----:B------:R-:W-:Y:S01]  /*0350*/  SGXT.U32 R100, R100, 0x1 ;  /* 0x000000016464781a */ /* 0x000fe20000000000 */
[----:B------:R-:W-:Y:S01]  /*0360*/  IMAD.MOV.U32 R91, RZ, RZ, 0x1 ;  /* 0x00000001ff5b7424 */ /* 0x000fe200078e00ff */
[----:B------:R-:W-:Y:S01]  /*0370*/  CS2R R36, SRZ ;  /* 0x0000000000247805 */ /* 0x000fe2000001ff00 */
[----:B------:R-:W-:Y:S01]  /*0380*/  IMAD.MOV.U32 R118, RZ, RZ, RZ ;  /* 0x000000ffff767224 */ /* 0x000fe200078e00ff */
[----:B------:R-:W-:Y:S01]  /*0390*/  CS2R R38, SRZ ;  /* 0x0000000000267805 */ /* 0x000fe2000001ff00 */
        /* <DEDUP_REMOVED lines=8> */
[----:B------:R-:W-:-:S02]  /*0420*/  UMOV UR4, URZ ;  /* 0x0000003f00047c82 */ /* 0x000fc40008000000 */
[----:B------:R-:W-:Y:S02]  /*0430*/  UPLOP3.LUT UP0, UPT, UPT, UPT, UPT, 0x80, 0x0 ;  /* 0x000000000000789c */ /* 0x000fe40003f0f070 */
[----:B------:R-:W-:Y:S01]  /*0440*/  UMOV UR5, URZ ;  /* 0x0000003f00057c82 */ /* 0x000fe20008000000 */
[----:B--2---:R-:W-:Y:S02]  /*0450*/  IMAD.IADD R109, R109, 0x1, -R6 ;  /* 0x000000016d6d7824 */ /* 0x004fe400078e0a06 */
[----:B------:R-:W-:-:S03]  /*0460*/  IMAD.SHL.U32 R6, R6, 0x10, RZ ;  /* 0x0000001006067824 */ /* 0x000fc600078e00ff */
[----:B------:R-:W-:Y:S01]  /*0470*/  ISETP.GE.U32.AND P0, PT, R7, R109, PT ;  /* 0x0000006d0700720c */ /* 0x000fe20003f06070 */
[----:B------:R-:W-:Y:S01]  /*0480*/  IMAD.WIDE R2, R6, R121, c[0x0][0x168] ;  /* 0x00005a0006027625 */ /* 0x000fe200078e0279 */
[----:B------:R-:W-:-:S04]  /*0490*/  SHF.R.S32.HI R90, RZ, 0x1f, R109 ;  /* 0x0000001fff5a7819 */ /* 0x000fc8000001146d */
[----:B------:R-:W-:Y:S01]  /*04a0*/  ISETP.GE.AND.EX P0, PT, R89, R90, PT, P0 ;  /* 0x0000005a5900720c */ /* 0x000fe20003f06300 */
[----:B------:R-:W-:-:S03]  /*04b0*/  IMAD.WIDE R2, R101, 0x2, R2 ;  /* 0x0000000265027825 */ /* 0x000fc600078e0202 */
[----:B------:R-:W-:Y:S02]  /*04c0*/  ISETP.GT.AND.EX P0, PT, R89, -0x1, !P0, P1 ;  /* 0xffffffff5900780c */ /* 0x000fe40004704310 */
[C---:B------:R-:W-:Y:S02]  /*04d0*/  LEA R2, P1, R7.reuse, R2, 0x5 ;  /* 0x0000000207027211 */ /* 0x040fe400078228ff */
[----:B------:R-:W-:Y:S02]  /*04e0*/  ISETP.GE.U32.AND P5, PT, R10, R109, PT ;  /* 0x0000006d0a00720c */ /* 0x000fe40003fa6070 */
[----:B------:R-:W-:Y:S02]  /*04f0*/  LEA.HI.X R3, R7, R3, R89, 0x5, P1 ;  /* 0x0000000307037211 */ /* 0x000fe400008f2c59 */
[----:B------:R-:W-:Y:S02]  /*0500*/  ISETP.GE.AND.EX P5, PT, R89, R90, PT, P5 ;  /* 0x0000005a5900720c */ /* 0x000fe40003fa6350 */
[----:B------:R-:W-:-:S03]  /*0510*/  ISETP.GE.U32.AND P3, PT, R16, R109, PT ;  /* 0x0000006d1000720c */ /* 0x000fc60003f66070 */
[----:B------:R1:W4:Y:S01]  /*0520*/  @P0 LDG.E.U16 R103, [R2.64] ;  /* 0x0000000602670981 */ /* 0x000322000c1e1500 */
[-C--:B------:R-:W-:Y:S02]  /*0530*/  ISETP.GE.U32.AND P4, PT, R14, R109.reuse, PT ;  /* 0x0000006d0e00720c */ /* 0x080fe40003f86070 */
[----:B------:R-:W-:Y:S02]  /*0540*/  ISETP.GT.U32.AND P1, PT, R80, -0x1, PT ;  /* 0xffffffff5000780c */ /* 0x000fe40003f24070 */
[----:B------:R-:W-:Y:S02]  /*0550*/  ISETP.GT.U32.AND P0, PT, R14, -0x1, PT ;  /* 0xffffffff0e00780c */ /* 0x000fe40003f04070 */
[----:B-1----:R-:W-:Y:S02]  /*0560*/  SEL R2, RZ, 0x10, P5 ;  /* 0x00000010ff027807 */ /* 0x002fe40002800000 */
[----:B------:R-:W-:Y:S02]  /*0570*/  ISETP.GE.U32.AND P5, PT, R80, R109, PT ;  /* 0x0000006d5000720c */ /* 0x000fe40003fa6070 */
[----:B------:R-:W-:-:S02]  /*0580*/  ISETP.GE.AND.EX P4, PT, R89, R90, PT, P4 ;  /* 0x0000005a5900720c */ /* 0x000fc40003f86340 */
[CC--:B------:R-:W-:Y:S02]  /*0590*/  ISETP.GE.AND.EX P3, PT, R89.reuse, R90.reuse, PT, P3 ;  /* 0x0000005a5900720c */ /* 0x0c0fe40003f66330 */
[C---:B------:R-:W-:Y:S02]  /*05a0*/  ISETP.GE.AND.EX P5, PT, R89.reuse, R90, PT, P5 ;  /* 0x0000005a5900720c */ /* 0x040fe40003fa6350 */
[----:B------:R-:W-:Y:S02]  /*05b0*/  SEL R13, R2, RZ, P6 ;  /* 0x000000ff020d7207 */ /* 0x000fe40003000000 */
[C---:B------:R-:W-:Y:S02]  /*05c0*/  ISETP.GT.AND.EX P1, PT, R89.reuse, -0x1, PT, P1 ;  /* 0xffffffff5900780c */ /* 0x040fe40003f24310 */
[----:B------:R-:W-:Y:S02]  /*05d0*/  ISETP.GT.AND.EX P0, PT, R89, -0x1, PT, P0 ;  /* 0xffffffff5900780c */ /* 0x000fe40003f04300 */
[----:B------:R-:W-:-:S02]  /*05e0*/  SEL R2, RZ, 0x10, P4 ;  /* 0x00000010ff027807 */ /* 0x000fc40002000000 */
[----:B------:R-:W-:Y:S02]  /*05f0*/  SEL R3, RZ, 0x10, P3 ;  /* 0x00000010ff037807 */ /* 0x000fe40001800000 */
[----:B------:R-:W-:Y:S02]  /*0600*/  SEL R4, RZ, 0x10, P5 ;  /* 0x00000010ff047807 */ /* 0x000fe40002800000 */
[----:B------:R-:W-:Y:S02]  /*0610*/  ISETP.GE.U32.AND P3, PT, R88, R109, PT ;  /* 0x0000006d5800720c */ /* 0x000fe40003f66070 */
[----:B------:R-:W-:Y:S02]  /*0620*/  SEL R2, R2, RZ, P0 ;  /* 0x000000ff02027207 */ /* 0x000fe40000000000 */
[----:B------:R-:W-:Y:S02]  /*0630*/  SEL R3, R3, RZ, P2 ;  /* 0x000000ff03037207 */ /* 0x000fe40001000000 */
[----:B------:R-:W-:-:S02]  /*0640*/  SEL R4, R4, RZ, P1 ;  /* 0x000000ff04047207 */ /* 0x000fc40000800000 */
[----:B------:R-:W-:Y:S02]  /*0650*/  ISETP.GT.U32.AND P5, PT, R88, -0x1, PT ;  /* 0xffffffff5800780c */ /* 0x000fe40003fa4070 */
[----:B------:R-:W-:Y:S01]  /*0660*/  ISETP.GE.AND.EX P3, PT, R89, R90, PT, P3 ;  /* 0x0000005a5900720c */ /* 0x000fe20003f66330 */
[----:B------:R-:W-:Y:S01]  /*0670*/  IMAD.IADD R101, R101, 0x1, R6 ;  /* 0x0000000165657824 */ /* 0x000fe200078e0206 */
[----:B------:R-:W-:Y:S02]  /*0680*/  ISETP.GE.U32.AND P4, PT, R86, R109, PT ;  /* 0x0000006d5600720c */ /* 0x000fe40003f86070 */
[----:B------:R-:W-:Y:S02]  /*0690*/  ISETP.NE.U32.AND P0, PT, R2, RZ, PT ;  /* 0x000000ff0200720c */ /* 0x000fe40003f05070 */
[----:B------:R-:W-:Y:S02]  /*06a0*/  ISETP.NE.U32.AND P1, PT, R3, RZ, PT ;  /* 0x000000ff0300720c */ /* 0x000fe40003f25070 */
[----:B------:R-:W-:-:S02]  /*06b0*/  ISETP.NE.U32.AND P2, PT, R4, RZ, PT ;  /* 0x000000ff0400720c */ /* 0x000fc40003f45070 */
[C---:B------:R-:W-:Y:S02]  /*06c0*/  LOP3.LUT R2, R0.reuse, 0x8, RZ, 0xfc, !PT ;  /* 0x0000000800027812 */ /* 0x040fe400078efcff */
[C---:B------:R-:W-:Y:S02]  /*06d0*/  LOP3.LUT R3, R0.reuse, 0x10, RZ, 0xfc, !PT ;  /* 0x0000001000037812 */ /* 0x040fe400078efcff */
[C---:B------:R-:W-:Y:S02]  /*06e0*/  LOP3.LUT R4, R0.reuse, 0x18, RZ, 0xfc, !PT ;  /* 0x0000001800047812 */ /* 0x040fe400078efcff */
[C---:B------:R-:W-:Y:S02]  /*06f0*/  LOP3.LUT R6, R0.reuse, 0x28, RZ, 0xfc, !PT ;  /* 0x0000002800067812 */ /* 0x040fe400078efcff */
[----:B------:R-:W-:Y:S02]  /*0700*/  LOP3.LUT R7, R0, 0x30, RZ, 0xfc, !PT ;  /* 0x0000003000077812 */ /* 0x000fe400078efcff */
[----:B------:R-:W-:-:S02]  /*0710*/  SEL R0, RZ, 0x10, P3 ;  /* 0x00000010ff007807 */ /* 0x000fc40001800000 */
[C---:B------:R-:W-:Y:S02]  /*0720*/  ISETP.GT.AND.EX P5, PT, R89.reuse, -0x1, PT, P5 ;  /* 0xffffffff5900780c */ /* 0x040fe40003fa4350 */
[----:B------:R-:W-:Y:S02]  /*0730*/  ISETP.GE.AND.EX P4, PT, R89, R90, PT, P4 ;  /* 0x0000005a5900720c */ /* 0x000fe40003f86340 */
[----:B------:R-:W-:Y:S02]  /*0740*/  SEL R27, R0, RZ, P5 ;  /* 0x000000ff001b7207 */ /* 0x000fe40002800000 */
[----:B------:R-:W-:Y:S02]  /*0750*/  SEL R0, RZ, 0x10, P4 ;  /* 0x00000010ff007807 */ /* 0x000fe40002000000 */
[----:B------:R-:W-:Y:S02]  /*0760*/  ISETP.GE.U32.AND P4, PT, R84, R109, PT ;  /* 0x0000006d5400720c */ /* 0x000fe40003f86070 */
[----:B------:R-:W-:-:S02]  /*0770*/  ISETP.GT.U32.AND P3, PT, R86, -0x1, PT ;  /* 0xffffffff5600780c */ /* 0x000fc40003f64070 */
[CC--:B------:R-:W-:Y:S01]  /*0780*/  ISETP.GE.AND.EX P4, PT, R89.reuse, R90.reuse, PT, P4 ;  /* 0x0000005a5900720c */ /* 0x0c0fe20003f86340 */
[--C-:B------:R-:W-:Y:S01]  /*0790*/  IMAD R110, R4, 0x40, R9.reuse ;  /* 0x00000040046e7824 */ /* 0x100fe200078e0209 */
[----:B------:R-:W-:Y:S02]  /*07a0*/  ISETP.GT.AND.EX P3, PT, R89, -0x1, PT, P3 ;  /* 0xffffffff5900780c */ /* 0x000fe40003f64330 */
[----:B------:R-:W-:Y:S01]  /*07b0*/  SEL R8, RZ, 0x10, P4 ;  /* 0x00000010ff087807 */ /* 0x000fe20002000000 */
[----:B------:R-:W-:Y:S01]  /*07c0*/  IMAD.SHL.U32 R4, R10, 0x800, RZ ;  /* 0x000008000a047824 */ /* 0x000fe200078e00ff */
[----:B------:R-:W-:Y:S01]  /*07d0*/  ISETP.GE.U32.AND P4, PT, R82, R109, PT ;  /* 0x0000006d5200720c */ /* 0x000fe20003f86070 */
[----:B------:R-:W-:Y:S01]  /*07e0*/  IMAD.SHL.U32 R120, R101, 0x80, RZ ;  /* 0x0000008065787824 */ /* 0x000fe200078e00ff */
[----:B------:R-:W-:Y:S01]  /*07f0*/  ISETP.GT.U32.AND P5, PT, R84, -0x1, PT ;  /* 0xffffffff5400780c */ /* 0x000fe20003fa4070 */
[--C-:B------:R-:W-:Y:S01]  /*0800*/  IMAD R112, R3, 0x40, R9.reuse ;  /* 0x0000004003707824 */ /* 0x100fe200078e0209 */
[----:B------:R-:W-:Y:S01]  /*0810*/  SEL R26, R0, RZ, P3 ;  /* 0x000000ff001a7207 */ /* 0x000fe20001800000 */
[--C-:B------:R-:W-:Y:S01]  /*0820*/  IMAD R106, R6, 0x40, R9.reuse ;  /* 0x00000040066a7824 */ /* 0x100fe200078e0209 */
[----:B------:R-:W-:Y:S01]  /*0830*/  ISETP.GT.U32.AND P3, PT, R82, -0x1, PT ;  /* 0xffffffff5200780c */ /* 0x000fe20003f64070 */
[----:B------:R-:W-:Y:S01]  /*0840*/  IMAD.SHL.U32 R3, R14, 0x800, RZ ;  /* 0x000008000e037824 */ /* 0x000fe200078e00ff */
[----:B------:R-:W-:Y:S01]  /*0850*/  ISETP.GE.AND.EX P4, PT, R89, R90, PT, P4 ;  /* 0x0000005a5900720c */ /* 0x000fe20003f86340 */
[----:B------:R-:W-:Y:S01]  /*0860*/  IMAD R104, R7, 0x40, R9 ;  /* 0x0000004007687824 */ /* 0x000fe200078e0209 */
[----:B------:R-:W-:Y:S01]  /*0870*/  SHF.L.U64.HI R7, R80, 0xb, R89 ;  /* 0x0000000b50077819 */ /* 0x000fe20000010259 */
[----:B------:R-:W-:Y:S01]  /*0880*/  IMAD.SHL.U32 R6, R16, 0x800, RZ ;  /* 0x0000080010067824 */ /* 0x000fe200078e00ff */
[----:B------:R-:W-:Y:S01]  /*0890*/  LOP3.LUT R25, R4, 0x38, R105, 0xf8, !PT ;  /* 0x0000003804197812 */ /* 0x000fe200078ef869 */
[----:B------:R-:W-:Y:S01]  /*08a0*/  IMAD.WIDE R120, R120, R121, c[0x0][0x160] ;  /* 0x0000580078787625 */ /* 0x000fe200078e0279 */
[----:B------:R-:W-:-:S03]  /*08b0*/  ISETP.GT.AND.EX P5, PT, R89, -0x1, PT, P5 ;  /* 0xffffffff5900780c */ /* 0x000fc60003fa4350 */
[----:B------:R-:W-:Y:S01]  /*08c0*/  IMAD.SHL.U32 R80, R80, 0x800, RZ ;  /* 0x0000080050507824 */ /* 0x000fe200078e00ff */
[----:B------:R-:W-:Y:S01]  /*08d0*/  ISETP.GT.AND.EX P3, PT, R89, -0x1, PT, P3 ;  /* 0xffffffff5900780c */ /* 0x000fe20003f64330 */
[----:B------:R-:W-:Y:S01]  /*08e0*/  IMAD R114, R2, 0x40, R9 ;  /* 0x0000004002727824 */ /* 0x000fe200078e0209 */
[--C-:B------:R-:W-:Y:S01]  /*08f0*/  LOP3.LUT R33, R3, 0x38, R105.reuse, 0xf8, !PT ;  /* 0x0000003803217812 */ /* 0x100fe200078ef869 */
[----:B------:R-:W-:Y:S01]  /*0900*/  IMAD.SHL.U32 R82, R82, 0x800, RZ ;  /* 0x0000080052527824 */ /* 0x000fe200078e00ff */
[----:B------:R-:W-:Y:S01]  /*0910*/  SEL R9, RZ, 0x10, P4 ;  /* 0x00000010ff097807 */ /* 0x000fe20002000000 */
[----:B------:R-:W-:Y:S01]  /*0920*/  IMAD.SHL.U32 R84, R84, 0x800, RZ ;  /* 0x0000080054547824 */ /* 0x000fe200078e00ff */
[--C-:B------:R-:W-:Y:S01]  /*0930*/  LOP3.LUT R11, R6, 0x38, R105.reuse, 0xf8, !PT ;  /* 0x00000038060b7812 */ /* 0x100fe200078ef869 */
[----:B------:R-:W-:Y:S01]  /*0940*/  IMAD.SHL.U32 R86, R86, 0x800, RZ ;  /* 0x0000080056567824 */ /* 0x000fe200078e00ff */
[----:B------:R-:W-:Y:S02]  /*0950*/  LEA R24, P4, R25, R120, 0x1 ;  /* 0x0000007819187211 */ /* 0x000fe400078808ff */
[----:B------:R-:W-:-:S02]  /*0960*/  LOP3.LUT R15, R80, 0x38, R105, 0xf8, !PT ;  /* 0x00000038500f7812 */ /* 0x000fc400078ef869 */
[----:B------:R-:W-:Y:S01]  /*0970*/  SEL R23, R8, RZ, P5 ;  /* 0x000000ff08177207 */ /* 0x000fe20002800000 */
[----:B------:R-:W-:Y:S01]  /*0980*/  IMAD.SHL.U32 R88, R88, 0x800, RZ ;  /* 0x0000080058587824 */ /* 0x000fe200078e00ff */
[--C-:B------:R-:W-:Y:S02]  /*0990*/  SHF.L.U64.HI R2, R14, 0xb, R89.reuse ;  /* 0x0000000b0e027819 */ /* 0x100fe40000010259 */
[----:B------:R-:W-:Y:S02]  /*09a0*/  LEA R8, P5, R33, R120, 0x1 ;  /* 0x0000007821087211 */ /* 0x000fe400078a08ff */
[----:B------:R-:W-:Y:S02]  /*09b0*/  SEL R21, R9, RZ, P3 ;  /* 0x000000ff09157207 */ /* 0x000fe40001800000 */
[----:B------:R-:W-:Y:S02]  /*09c0*/  SHF.L.U64.HI R0, R16, 0xb, R89 ;  /* 0x0000000b10007819 */ /* 0x000fe40000010259 */
[----:B------:R-:W-:-:S02]  /*09d0*/  LOP3.LUT R17, R82, 0x38, R105, 0xf8, !PT ;  /* 0x0000003852117812 */ /* 0x000fc400078ef869 */
[-C--:B------:R-:W-:Y:S02]  /*09e0*/  LEA R10, P3, R11, R120.reuse, 0x1 ;  /* 0x000000780b0a7211 */ /* 0x080fe400078608ff */
[----:B------:R-:W-:Y:S02]  /*09f0*/  ISETP.NE.U32.AND P6, PT, R13, RZ, PT ;  /* 0x000000ff0d00720c */ /* 0x000fe40003fc5070 */
[----:B------:R-:W-:Y:S02]  /*0a00*/  LOP3.LUT R19, R84, 0x38, R105, 0xf8, !PT ;  /* 0x0000003854137812 */ /* 0x000fe400078ef869 */
[----:B------:R-:W-:Y:S02]  /*0a10*/  LEA.HI.X R25, R25, R121, R5, 0x1, P4 ;  /* 0x0000007919197211 */ /* 0x000fe400020f0c05 */
[----:B------:R-:W-:Y:S02]  /*0a20*/  LEA R14, P4, R15, R120, 0x1 ;  /* 0x000000780f0e7211 */ /* 0x000fe400078808ff */
[----:B------:R-:W-:-:S02]  /*0a30*/  LOP3.LUT R31, R86, 0x38, R105, 0xf8, !PT ;  /* 0x00000038561f7812 */ /* 0x000fc400078ef869 */
[-C--:B------:R-:W-:Y:S02]  /*0a40*/  LEA.HI.X R9, R33, R121.reuse, R2, 0x1, P5 ;  /* 0x0000007921097211 */ /* 0x080fe400028f0c02 */
[-C--:B------:R-:W-:Y:S01]  /*0a50*/  LEA R16, P5, R17, R120.reuse, 0x1 ;  /* 0x0000007811107211 */ /* 0x080fe200078a08ff */
[----:B------:R-:W-:Y:S01]  /*0a60*/  IMAD.SHL.U32 R114, R114, 0x2, RZ ;  /* 0x0000000272727824 */ /* 0x000fe200078e00ff */
[-C--:B------:R-:W-:Y:S01]  /*0a70*/  LEA.HI.X R11, R11, R121.reuse, R0, 0x1, P3 ;  /* 0x000000790b0b7211 */ /* 0x080fe200018f0c00 */
[----:B------:R1:W-:Y:S01]  /*0a80*/  LDGSTS.E.BYPASS.128 [R116], [R24.64], P6 ;  /* 0x0000000018747fae */ /* 0x0003e2000b101c46 */
[----:B------:R-:W-:Y:S02]  /*0a90*/  LOP3.LUT R29, R88, 0x38, R105, 0xf8, !PT ;  /* 0x00000038581d7812 */ /* 0x000fe400078ef869 */
[----:B------:R-:W-:Y:S01]  /*0aa0*/  LEA R18, P3, R19, R120, 0x1 ;  /* 0x0000007813127211 */ /* 0x000fe200078608ff */
[----:B------:R2:W-:Y:S01]  /*0ab0*/  LDGSTS.E.BYPASS.128 [R114], [R8.64], P0 ;  /* 0x0000000008727fae */ /* 0x0005e20008101c46 */
[----:B------:R-:W-:-:S02]  /*0ac0*/  LEA.HI.X R15, R15, R121, R7, 0x1, P4 ;  /* 0x000000790f0f7211 */ /* 0x000fc400020f0c07 */
[-C--:B------:R-:W-:Y:S02]  /*0ad0*/  LEA R20, P4, R31, R120.reuse, 0x1 ;  /* 0x000000781f147211 */ /* 0x080fe400078808ff */
[-C--:B------:R-:W-:Y:S02]  /*0ae0*/  LEA.HI.X R17, R17, R121.reuse, R81, 0x1, P5 ;  /* 0x0000007911117211 */ /* 0x080fe400028f0c51 */
[----:B------:R-:W-:Y:S02]  /*0af0*/  LEA R22, P5, R29, R120, 0x1 ;  /* 0x000000781d167211 */ /* 0x000fe400078a08ff */
[-C--:B------:R-:W-:Y:S02]  /*0b00*/  LEA.HI.X R19, R19, R121.reuse, R83, 0x1, P3 ;  /* 0x0000007913137211 */ /* 0x080fe400018f0c53 */
[----:B------:R-:W-:Y:S02]  /*0b10*/  ISETP.NE.U32.AND P3, PT, R21, RZ, PT ;  /* 0x000000ff1500720c */ /* 0x000fe40003f65070 */
[----:B------:R-:W-:-:S02]  /*0b20*/  LEA.HI.X R21, R31, R121, R85, 0x1, P4 ;  /* 0x000000791f157211 */ /* 0x000fc400020f0c55 */
[----:B------:R-:W-:Y:S02]  /*0b30*/  ISETP.NE.U32.AND P4, PT, R23, RZ, PT ;  /* 0x000000ff1700720c */ /* 0x000fe40003f85070 */
[----:B------:R-:W-:Y:S02]  /*0b40*/  LEA.HI.X R23, R29, R121, R87, 0x1, P5 ;  /* 0x000000791d177211 */ /* 0x000fe400028f0c57 */
[----:B------:R-:W-:Y:S02]  /*0b50*/  ISETP.NE.U32.AND P5, PT, R26, RZ, PT ;  /* 0x000000ff1a00720c */ /* 0x000fe40003fa5070 */
[----:B------:R-:W-:Y:S01]  /*0b60*/  ISETP.NE.U32.AND P6, PT, R27, RZ, PT ;  /* 0x000000ff1b00720c */ /* 0x000fe20003fc5070 */
[----:B------:R-:W-:Y:S01]  /*0b70*/  IMAD.SHL.U32 R112, R112, 0x2, RZ ;  /* 0x0000000270707824 */ /* 0x000fe200078e00ff */
[----:B------:R-:W-:Y:S01]  /*0b80*/  P2R R26, PR, RZ, 0x1 ;  /* 0x00000001ff1a7803 */ /* 0x000fe20000000000 */
[----:B------:R-:W-:Y:S01]  /*0b90*/  IMAD.SHL.U32 R110, R110, 0x2, RZ ;  /* 0x000000026e6e7824 */ /* 0x000fe200078e00ff */
[----:B------:R-:W-:Y:S01]  /*0ba0*/  ISETP.NE.U32.AND P0, PT, R13, RZ, PT ;  /* 0x000000ff0d00720c */ /* 0x000fe20003f05070 */
[----:B------:R-:W-:Y:S01]  /*0bb0*/  IMAD.SHL.U32 R106, R106, 0x2, RZ ;  /* 0x000000026a6a7824 */ /* 0x000fe200078e00ff */
[----:B------:R3:W-:Y:S01]  /*0bc0*/  LDGSTS.E.BYPASS.128 [R112], [R10.64], P1 ;  /* 0x000000000a707fae */ /* 0x0007e20008901c46 */
[----:B------:R-:W-:-:S03]  /*0bd0*/  IMAD.SHL.U32 R104, R104, 0x2, RZ ;  /* 0x0000000268687824 */ /* 0x000fc600078e00ff */
[----:B------:R1:W-:Y:S04]  /*0be0*/  LDGSTS.E.BYPASS.128 [R110], [R14.64], P2 ;  /* 0x000000000e6e7fae */ /* 0x0003e80009101c46 */
[----:B------:R1:W-:Y:S04]  /*0bf0*/  LDGSTS.E.BYPASS.128 [R108], [R16.64], P3 ;  /* 0x00000000106c7fae */ /* 0x0003e80009901c46 */
[----:B------:R1:W-:Y:S04]  /*0c00*/  LDGSTS.E.BYPASS.128 [R106], [R18.64], P4 ;  /* 0x00000000126a7fae */ /* 0x0003e8000a101c46 */
[----:B------:R1:W-:Y:S04]  /*0c10*/  LDGSTS.E.BYPASS.128 [R104], [R20.64], P5 ;  /* 0x0000000014687fae */ /* 0x0003e8000a901c46 */
[----:B------:R1:W-:Y:S04]  /*0c20*/  LDGSTS.E.BYPASS.128 [R102], [R22.64], P6 ;  /* 0x0000000016667fae */ /* 0x0003e8000b101c46 */
[----:B------:R-:W0:Y:S04]  /*0c30*/  LDGDEPBAR ;  /* 0x00000000000079af */ /* 0x000e280000000000 */
[----:B------:R-:W-:Y:S06]  /*0c40*/  BAR.SYNC 0x0 ;  /* 0x0000000000007b1d */ /* 0x000fec0000000000 */
[----:B------:R-:W-:Y:S01]  /*0c50*/  @!PT LDS RZ, [RZ] ;  /* 0x00000000fffff984 */ /* 0x000fe20000000800 */
[----:B------:R-:W-:Y:S01]  /*0c60*/  @!PT LDS RZ, [RZ] ;  /* 0x00000000fffff984 */ /* 0x000fe20000000800 */
[----:B------:R-:W-:Y:S01]  /*0c70*/  @!PT LDS RZ, [RZ] ;  /* 0x00000000fffff984 */ /* 0x000fe20000000800 */
[----:B------:R1:W-:Y:S01]  /*0c80*/  LDGSTS.E.BYPASS.128 [R116+0x2000], [R24.64+0x80], P0 ;  /* 0x0200008018747fae */ /* 0x0003e20008101c46 */
[----:B------:R-:W-:-:S13]  /*0c90*/  ISETP.NE.AND P0, PT, R26, RZ, PT ;  /* 0x000000ff1a00720c */ /* 0x000fda0003f05270 */
[----:B------:R2:W-:Y:S04]  /*0ca0*/  LDGSTS.E.BYPASS.128 [R114+0x2000], [R8.64+0x80], P0 ;  /* 0x0200008008727fae */ /* 0x0005e80008101c46 */
[----:B------:R3:W-:Y:S04]  /*0cb0*/  LDGSTS.E.BYPASS.128 [R112+0x2000], [R10.64+0x80], P1 ;  /* 0x020000800a707fae */ /* 0x0007e80008901c46 */
[----:B------:R1:W-:Y:S04]  /*0cc0*/  LDGSTS.E.BYPASS.128 [R110+0x2000], [R14.64+0x80], P2 ;  /* 0x020000800e6e7fae */ /* 0x0003e80009101c46 */
[----:B------:R1:W-:Y:S04]  /*0cd0*/  LDGSTS.E.BYPASS.128 [R108+0x2000], [R16.64+0x80], P3 ;  /* 0x02000080106c7fae */ /* 0x0003e80009901c46 */
[----:B------:R1:W-:Y:S04]  /*0ce0*/  LDGSTS.E.BYPASS.128 [R106+0x2000], [R18.64+0x80], P4 ;  /* 0x02000080126a7fae */ /* 0x0003e8000a101c46 */
[----:B------:R1:W-:Y:S04]  /*0cf0*/  LDGSTS.E.BYPASS.128 [R104+0x2000], [R20.64+0x80], P5 ;  /* 0x0200008014687fae */ /* 0x0003e8000a901c46 */
[----:B------:R1:W-:Y:S04]  /*0d00*/  LDGSTS.E.BYPASS.128 [R102+0x2000], [R22.64+0x80], P6 ;  /* 0x0200008016667fae */ /* 0x0003e8000b101c46 */
[----:B------:R-:W0:Y:S01]  /*0d10*/  LDGDEPBAR ;  /* 0x00000000000079af */ /* 0x000e220000000000 */
[----:B------:R-:W-:-:S02]  /*0d20*/  SHF.R.U32.HI R27, RZ, 0x3, R12 ;  /* 0x00000003ff1b7819 */ /* 0x000fc4000001160c */
[----:B------:R-:W-:Y:S02]  /*0d30*/  LOP3.LUT R13, R12, 0x7, RZ, 0xc0, !PT ;  /* 0x000000070c0d7812 */ /* 0x000fe400078ec0ff */
[----:B------:R-:W-:Y:S02]  /*0d40*/  SHF.R.U32.HI R26, RZ, 0x4, R12 ;  /* 0x00000004ff1a7819 */ /* 0x000fe4000001160c */
[----:B------:R-:W-:Y:S01]  /*0d50*/  SGXT.U32 R27, R27, 0x1 ;  /* 0x000000011b1b781a */ /* 0x000fe20000000000 */
[----:B------:R-:W-:Y:S01]  /*0d60*/  IMAD.SHL.U32 R35, R13, 0x40, RZ ;  /* 0x000000400d237824 */ /* 0x000fe200078e00ff */
[----:B------:R-:W-:Y:S02]  /*0d70*/  LOP3.LUT R13, R100, 0x2, RZ, 0xfc, !PT ;  /* 0x00000002640d7812 */ /* 0x000fe400078efcff */
[C---:B------:R-:W-:Y:S02]  /*0d80*/  LOP3.LUT R26, R27.reuse, 0x2, R26, 0xf8, !PT ;  /* 0x000000021b1a7812 */ /* 0x040fe400078ef81a */
[----:B------:R-:W-:-:S02]  /*0d90*/  LOP3.LUT R29, R27, 0x2, RZ, 0xfc, !PT ;  /* 0x000000021b1d7812 */ /* 0x000fc400078efcff */
[C---:B------:R-:W-:Y:S02]  /*0da0*/  LOP3.LUT R31, R27.reuse, 0x4, RZ, 0xfc, !PT ;  /* 0x000000041b1f7812 */ /* 0x040fe400078efcff */
[C---:B------:R-:W-:Y:S02]  /*0db0*/  LOP3.LUT R33, R27.reuse, 0x6, RZ, 0xfc, !PT ;  /* 0x000000061b217812 */ /* 0x040fe400078efcff */
[----:B------:R-:W-:Y:S01]  /*0dc0*/  LOP3.LUT R28, R27, 0x7, R12, 0x78, !PT ;  /* 0x000000071b1c7812 */ /* 0x000fe200078e780c */
[----:B------:R-:W-:-:S04]  /*0dd0*/  DEPBAR.LE SB0, 0x1 ;  /* 0x000080400000791a */ /* 0x000fc80000000000 */
[C---:B-1----:R-:W-:Y:S02]  /*0de0*/  LOP3.LUT R25, R100.reuse, 0x4, RZ, 0xfc, !PT ;  /* 0x0000000464197812 */ /* 0x042fe400078efcff */
[C---:B------:R-:W-:Y:S02]  /*0df0*/  LOP3.LUT R27, R100.reuse, 0x6, RZ, 0xfc, !PT ;  /* 0x00000006641b7812 */ /* 0x040fe400078efcff */
[--C-:B------:R-:W-:Y:S02]  /*0e00*/  LOP3.LUT R24, R100, 0x7, R12.reuse, 0x78, !PT ;  /* 0x0000000764187812 */ /* 0x100fe400078e780c */
[--C-:B------:R-:W-:Y:S02]  /*0e10*/  LOP3.LUT R29, R29, 0x7, R12.reuse, 0x78, !PT ;  /* 0x000000071d1d7812 */ /* 0x100fe400078e780c */
[--C-:B------:R-:W-:Y:S02]  /*0e20*/  LOP3.LUT R31, R31, 0x7, R12.reuse, 0x78, !PT ;  /* 0x000000071f1f7812 */ /* 0x100fe400078e780c */
[----:B------:R-:W-:-:S02]  /*0e30*/  LOP3.LUT R13, R13, 0x7, R12, 0x78, !PT ;  /* 0x000000070d0d7812 */ /* 0x000fc400078e780c */
[--C-:B------:R-:W-:Y:S02]  /*0e40*/  LOP3.LUT R25, R25, 0x7, R12.reuse, 0x78, !PT ;  /* 0x0000000719197812 */ /* 0x100fe400078e780c */
[--C-:B------:R-:W-:Y:S02]  /*0e50*/  LOP3.LUT R27, R27, 0x7, R12.reuse, 0x78, !PT ;  /* 0x000000071b1b7812 */ /* 0x100fe400078e780c */
[----:B------:R-:W-:Y:S01]  /*0e60*/  LOP3.LUT R33, R33, 0x7, R12, 0x78, !PT ;  /* 0x0000000721217812 */ /* 0x000fe200078e780c */
[----:B------:R-:W-:Y:S02]  /*0e70*/  IMAD R26, R26, 0x200, R35 ;  /* 0x000002001a1a7824 */ /* 0x000fe400078e0223 */
[----:B------:R-:W-:Y:S02]  /*0e80*/  IMAD.SHL.U32 R99, R24, 0x8, RZ ;  /* 0x0000000818637824 */ /* 0x000fe400078e00ff */
[----:B------:R-:W-:Y:S02]  /*0e90*/  IMAD.SHL.U32 R13, R13, 0x8, RZ ;  /* 0x000000080d0d7824 */ /* 0x000fe400078e00ff */
[----:B------:R-:W-:-:S02]  /*0ea0*/  IMAD.SHL.U32 R25, R25, 0x8, RZ ;  /* 0x0000000819197824 */ /* 0x000fc400078e00ff */
[----:B------:R-:W-:Y:S02]  /*0eb0*/  IMAD.SHL.U32 R27, R27, 0x8, RZ ;  /* 0x000000081b1b7824 */ /* 0x000fe400078e00ff */
[----:B------:R-:W-:Y:S02]  /*0ec0*/  IMAD R35, R100, 0x200, R35 ;  /* 0x0000020064237824 */ /* 0x000fe400078e0223 */
[----:B------:R-:W-:Y:S02]  /*0ed0*/  IMAD.SHL.U32 R28, R28, 0x8, RZ ;  /* 0x000000081c1c7824 */ /* 0x000fe400078e00ff */
[----:B------:R-:W-:Y:S02]  /*0ee0*/  IMAD.SHL.U32 R94, R29, 0x8, RZ ;  /* 0x000000081d5e7824 */ /* 0x000fe400078e00ff */
[----:B------:R-:W-:Y:S02]  /*0ef0*/  IMAD.SHL.U32 R12, R31, 0x8, RZ ;  /* 0x000000081f0c7824 */ /* 0x000fe400078e00ff */
[----:B------:R-:W-:Y:S01]  /*0f00*/  IMAD.SHL.U32 R92, R33, 0x8, RZ ;  /* 0x00000008215c7824 */ /* 0x000fe200078e00ff */
[-C--:B------:R-:W-:Y:S01]  /*0f10*/  LOP3.LUT R99, R99, R26.reuse, RZ, 0xfc, !PT ;  /* 0x0000001a63637212 */ /* 0x080fe200078efcff */
[----:B------:R-:W-:Y:S01]  /*0f20*/  CS2R R14, SRZ ;  /* 0x00000000000e7805 */ /* 0x000fe2000001ff00 */
[-C--:B------:R-:W-:Y:S01]  /*0f30*/  LOP3.LUT R98, R13, R26.reuse, RZ, 0xfc, !PT ;  /* 0x0000001a0d627212 */ /* 0x080fe200078efcff */
[----:B------:R-:W-:Y:S01]  /*0f40*/  CS2R R16, SRZ ;  /* 0x0000000000107805 */ /* 0x000fe2000001ff00 */
[-C--:B------:R-:W-:Y:S01]  /*0f50*/  LOP3.LUT R97, R25, R26.reuse, RZ, 0xfc, !PT ;  /* 0x0000001a19617212 */ /* 0x080fe200078efcff */
[----:B------:R-:W-:Y:S01]  /*0f60*/  CS2R R18, SRZ ;  /* 0x0000000000127805 */ /* 0x000fe2000001ff00 */
[----:B------:R-:W-:Y:S01]  /*0f70*/  LOP3.LUT R96, R27, R26, RZ, 0xfc, !PT ;  /* 0x0000001a1b607212 */ /* 0x000fe200078efcff */
[----:B------:R-:W-:Y:S01]  /*0f80*/  CS2R R20, SRZ ;  /* 0x0000000000147805 */ /* 0x000fe2000001ff00 */
        /* <DEDUP_REMOVED lines=8> */
[----:B------:R-:W-:Y:S01]  /*1010*/  CS2R R28, SRZ ;  /* 0x00000000001c7805 */ /* 0x000fe2000001ff00 */
[----:B------:R-:W-:Y:S01]  /*1020*/  CS2R R30, SRZ ;  /* 0x00000000001e7805 */ /* 0x000fe2000001ff00 */
[----:B------:R-:W-:Y:S01]  /*1030*/  CS2R R32, SRZ ;  /* 0x0000000000207805 */ /* 0x000fe2000001ff00 */
[----:B------:R-:W-:Y:S01]  /*1040*/  CS2R R34, SRZ ;  /* 0x0000000000227805 */ /* 0x000fe2000001ff00 */
[----:B--2---:R-:W-:Y:S01]  /*1050*/  CS2R R8, SRZ ;  /* 0x0000000000087805 */ /* 0x004fe2000001ff00 */
[----:B---3--:R-:W-:Y:S01]  /*1060*/  CS2R R10, SRZ ;  /* 0x00000000000a7805 */ /* 0x008fe2000001ff00 */
[----:B------:R-:W-:Y:S06]  /*1070*/  BAR.SYNC 0x0 ;  /* 0x0000000000007b1d */ /* 0x000fec0000000000 */
.L_x_0:
[----:B------:R-:W-:Y:S01]  /*1080*/  LEA R111, R99, UR4, 0x1 ;  /* 0x00000004636f7c11 */ /* 0x000fe2000f8e08ff */
[----:B------:R-:W-:Y:S01]  /*1090*/  UIADD3 UR5, UR5, 0x1, URZ ;  /* 0x0000000105057890 */ /* 0x000fe2000fffe03f */
[----:B------:R-:W-:-:S02]  /*10a0*/  LEA R113, R95, UR4, 0x1 ;  /* 0x000000045f717c11 */ /* 0x000fc4000f8e08ff */
[----:B------:R-:W-:Y:S01]  /*10b0*/  IADD3 R91, R91, 0x1, RZ ;  /* 0x000000015b5b7810 */ /* 0x000fe20007ffe0ff */
[----:B------:R-:W-:Y:S01]  /*10c0*/  LDSM.16.M88.4 R76, [R111] ;  /* 0x000000006f4c783b */ /* 0x000fe20000000200 */
[----:B------:R-:W-:Y:S01]  /*10d0*/  LEA R115, R96, UR4, 0x1 ;  /* 0x0000000460737c11 */ /* 0x000fe2000f8e08ff */
[----:B------:R-:W-:Y:S02]  /*10e0*/  UISETP.GE.AND UP1, UPT, UR5, 0x2, UPT ;  /* 0x000000020500788c */ /* 0x000fe4000bf26270 */
[----:B------:R-:W1:Y:S02]  /*10f0*/  LDSM.16.M88.4 R72, [R113] ;  /* 0x000000007148783b */ /* 0x000e640000000200 */
[----:B------:R-:W-:Y:S02]  /*1100*/  USEL UR5, UR5, URZ, !UP1 ;  /* 0x0000003f05057287 */ /* 0x000fe4000c800000 */
[----:B------:R-:W2:Y:S04]  /*1110*/  LDSM.16.M88.4 R68, [R113+0x800] ;  /* 0x000800007144783b */ /* 0x000ea80000000200 */
[----:B------:R3:W2:Y:S04]  /*1120*/  LDSM.16.M88.4 R52, [R111+0x1000] ;  /* 0x001000006f34783b */ /* 0x0006a80000000200 */
[----:B------:R-:W2:Y:S04]  /*1130*/  LDSM.16.M88.4 R64, [R113+0x1000] ;  /* 0x001000007140783b */ /* 0x000ea80000000200 */
[----:B------:R3:W2:Y:S02]  /*1140*/  LDSM.16.M88.4 R56, [R113+0x1800] ;  /* 0x001800007138783b */ /* 0x0006a40000000200 */
[----:B---3--:R-:W-:-:S02]  /*1150*/  LEA R111, R98, UR4, 0x1 ;  /* 0x00000004626f7c11 */ /* 0x008fc4000f8e08ff */
[----:B------:R-:W-:Y:S01]  /*1160*/  LEA R113, R94, UR4, 0x1 ;  /* 0x000000045e717c11 */ /* 0x000fe2000f8e08ff */
[C---:B-1----:R-:W5:Y:S08]  /*1170*/  HMMA.16816.F32 R12, R76.reuse, R72, R12 ;  /* 0x000000484c0c723c */ /* 0x042f70000000180c */
[C---:B------:R-:W5:Y:S08]  /*1180*/  HMMA.16816.F32 R16, R76.reuse, R74, R16 ;  /* 0x0000004a4c10723c */ /* 0x040f700000001810 */
[C---:B--2---:R-:W5:Y:S08]  /*1190*/  HMMA.16816.F32 R20, R76.reuse, R68, R20 ;  /* 0x000000444c14723c */ /* 0x044f700000001814 */
[----:B------:R5:W5:Y:S02]  /*11a0*/  HMMA.16816.F32 R24, R76, R70, R24 ;  /* 0x000000464c18723c */ /* 0x000b640000001818 */
[----:B-----5:R-:W-:Y:S06]  /*11b0*/  LDSM.16.M88.4 R76, [R111] ;  /* 0x000000006f4c783b */ /* 0x020fec0000000200 */
[C---:B------:R-:W-:Y:S08]  /*11c0*/  HMMA.16816.F32 R28, R52.reuse, R72, R28 ;  /* 0x00000048341c723c */ /* 0x040ff0000000181c */
[C---:B------:R5:W-:Y:S02]  /*11d0*/  HMMA.16816.F32 R32, R52.reuse, R74, R32 ;  /* 0x0000004a3420723c */ /* 0x040be40000001820 */
[----:B-----5:R-:W1:Y:S06]  /*11e0*/  LDSM.16.M88.4 R72, [R113] ;  /* 0x000000007148783b */ /* 0x020e6c0000000200 */
[C---:B------:R-:W-:Y:S08]  /*11f0*/  HMMA.16816.F32 R8, R52.reuse, R68, R8 ;  /* 0x000000443408723c */ /* 0x040ff00000001808 */
[C---:B------:R5:W-:Y:S02]  /*1200*/  HMMA.16816.F32 R36, R52.reuse, R70, R36 ;  /* 0x000000463424723c */ /* 0x040be40000001824 */
[----:B-----5:R-:W2:Y:S06]  /*1210*/  LDSM.16.M88.4 R68, [R113+0x800] ;  /* 0x000800007144783b */ /* 0x020eac0000000200 */
[C---:B------:R-:W-:Y:S08]  /*1220*/  HMMA.16816.F32 R40, R52.reuse, R64, R40 ;  /* 0x000000403428723c */ /* 0x040ff00000001828 */
[C---:B------:R5:W-:Y:S02]  /*1230*/  HMMA.16816.F32 R44, R52.reuse, R66, R44 ;  /* 0x00000042342c723c */ /* 0x040be4000000182c */
[----:B-----5:R-:W-:Y:S06]  /*1240*/  LDSM.16.M88.4 R64, [R113+0x1800] ;  /* 0x001800007140783b */ /* 0x020fec0000000200 */
[C---:B------:R-:W5:Y:S08]  /*1250*/  HMMA.16816.F32 R48, R52.reuse, R56, R48 ;  /* 0x000000383430723c */ /* 0x040f700000001830 */
[----:B------:R5:W5:Y:S02]  /*1260*/  HMMA.16816.F32 R60, R52, R58, R60 ;  /* 0x0000003a343c723c */ /* 0x000b64000000183c */
[----:B-----5:R3:W2:Y:S04]  /*1270*/  LDSM.16.M88.4 R56, [R111+0x1000] ;  /* 0x001000006f38783b */ /* 0x0206a80000000200 */
[----:B------:R3:W2:Y:S02]  /*1280*/  LDSM.16.M88.4 R52, [R113+0x1000] ;  /* 0x001000007134783b */ /* 0x0006a40000000200 */
[----:B-1----:R-:W-:Y:S01]  /*1290*/  HMMA.16816.F32 R12, R76, R72, R12 ;  /* 0x000000484c0c723c */ /* 0x002fe2000000180c */
[----:B---3--:R-:W-:-:S02]  /*12a0*/  LEA R111, R97, UR4, 0x1 ;  /* 0x00000004616f7c11 */ /* 0x008fc4000f8e08ff */
[----:B------:R-:W-:-:S05]  /*12b0*/  LEA R113, R93, UR4, 0x1 ;  /* 0x000000045d717c11 */ /* 0x000fca000f8e08ff */
[C---:B------:R-:W-:Y:S08]  /*12c0*/  HMMA.16816.F32 R16, R76.reuse, R74, R16 ;  /* 0x0000004a4c10723c */ /* 0x040ff00000001810 */
[C---:B--2---:R-:W5:Y:S08]  /*12d0*/  HMMA.16816.F32 R20, R76.reuse, R68, R20 ;  /* 0x000000444c14723c */ /* 0x044f700000001814 */
[----:B------:R5:W-:Y:S02]  /*12e0*/  HMMA.16816.F32 R24, R76, R70, R24 ;  /* 0x000000464c18723c */ /* 0x000be40000001818 */
[----:B-----5:R-:W-:Y:S06]  /*12f0*/  LDSM.16.M88.4 R76, [R111] ;  /* 0x000000006f4c783b */ /* 0x020fec0000000200 */
[C---:B------:R-:W-:Y:S08]  /*1300*/  HMMA.16816.F32 R48, R56.reuse, R64, R48 ;  /* 0x000000403830723c */ /* 0x040ff00000001830 */
[C---:B------:R-:W-:Y:S08]  /*1310*/  HMMA.16816.F32 R40, R56.reuse, R52, R40 ;  /* 0x000000343828723c */ /* 0x040ff00000001828 */
[C---:B------:R5:W-:Y:S02]  /*1320*/  HMMA.16816.F32 R44, R56.reuse, R54, R44 ;  /* 0x00000036382c723c */ /* 0x040be4000000182c */
[----:B-----5:R-:W1:Y:S06]  /*1330*/  LDSM.16.M88.4 R52, [R113+0x800] ;  /* 0x000800007134783b */ /* 0x020e6c0000000200 */
[C---:B------:R5:W-:Y:S02]  /*1340*/  HMMA.16816.F32 R60, R56.reuse, R66, R60 ;  /* 0x00000042383c723c */ /* 0x040be4000000183c */
[----:B-----5:R2:W3:Y:S06]  /*1350*/  LDSM.16.M88.4 R64, [R111+0x1000] ;  /* 0x001000006f40783b */ /* 0x0204ec0000000200 */
[----:B------:R-:W5:Y:S01]  /*1360*/  HMMA.16816.F32 R8, R56, R68, R8 ;  /* 0x000000443808723c */ /* 0x000f620000001808 */
[----:B--2---:R-:W-:-:S07]  /*1370*/  LOP3.LUT R111, R118, 0x38, R105, 0xf8, !PT ;  /* 0x00000038766f7812 */ /* 0x004fce00078ef869 */
[C---:B------:R-:W-:Y:S08]  /*1380*/  HMMA.16816.F32 R28, R56.reuse, R72, R28 ;  /* 0x00000048381c723c */ /* 0x040ff0000000181c */
[C---:B------:R5:W-:Y:S02]  /*1390*/  HMMA.16816.F32 R32, R56.reuse, R74, R32 ;  /* 0x0000004a3820723c */ /* 0x040be40000001820 */
[----:B-----5:R-:W2:Y:S06]  /*13a0*/  LDSM.16.M88.4 R72, [R113] ;  /* 0x000000007148783b */ /* 0x020eac0000000200 */
[----:B------:R5:W5:Y:S02]  /*13b0*/  HMMA.16816.F32 R36, R56, R70, R36 ;  /* 0x000000463824723c */ /* 0x000b640000001824 */
[----:B-----5:R-:W2:Y:S04]  /*13c0*/  LDSM.16.M88.4 R56, [R113+0x1000] ;  /* 0x001000007138783b */ /* 0x020ea80000000200 */
[----:B------:R3:W2:Y:S02]  /*13d0*/  LDSM.16.M88.4 R68, [R113+0x1800] ;  /* 0x001800007144783b */ /* 0x0006a40000000200 */
[----:B-1----:R-:W-:Y:S01]  /*13e0*/  HMMA.16816.F32 R20, R76, R52, R20 ;  /* 0x000000344c14723c */ /* 0x002fe20000001814 */
[----:B---3--:R-:W-:Y:S01]  /*13f0*/  LEA R113, R92, UR4, 0x1 ;  /* 0x000000045c717c11 */ /* 0x008fe2000f8e08ff */
[----:B------:R-:W-:-:S06]  /*1400*/  USHF.L.U32 UR4, UR5, 0xd, URZ ;  /* 0x0000000d05047899 */ /* 0x000fcc000800063f */
[C---:B------:R5:W-:Y:S07]  /*1410*/  HMMA.16816.F32 R8, R64.reuse, R52, R8 ;  /* 0x000000344008723c */ /* 0x040bee0000001808 */
[----:B-----5:R-:W-:Y:S01]  /*1420*/  IADD3 R53, P0, R111, R4, RZ ;  /* 0x000000046f357210 */ /* 0x020fe20007f1e0ff */
[----:B------:R-:W-:Y:S04]  /*1430*/  HMMA.16816.F32 R36, R64, R54, R36 ;  /* 0x000000364024723c */ /* 0x000fe80000001824 */
[----:B------:R-:W-:Y:S01]  /*1440*/  IMAD.X R52, RZ, RZ, R5, P0 ;  /* 0x000000ffff347224 */ /* 0x000fe200000e0605 */
[----:B------:R-:W-:-:S03]  /*1450*/  LEA R118, P0, R53, R120, 0x1 ;  /* 0x0000007835767211 */ /* 0x000fc600078008ff */
[C---:B------:R5:W-:Y:S01]  /*1460*/  HMMA.16816.F32 R24, R76.reuse, R54, R24 ;  /* 0x000000364c18723c */ /* 0x040be20000001818 */
[----:B------:R-:W-:Y:S02]  /*1470*/  LEA.HI.X R119, R53, R121, R52, 0x1, P0 ;  /* 0x0000007935777211 */ /* 0x000fe400000f0c34 */
[C---:B------:R-:W-:Y:S01]  /*1480*/  ISETP.GE.AND P0, PT, R91.reuse, 0x2, PT ;  /* 0x000000025b00780c */ /* 0x040fe20003f06270 */
[----:B-----5:R-:W-:Y:S03]  /*1490*/  LDSM.16.M88.4 R52, [R115+0x1000] ;  /* 0x001000007334783b */ /* 0x020fe60000000200 */
[----:B------:R-:W-:Y:S01]  /*14a0*/  SEL R91, R91, RZ, !P0 ;  /* 0x000000ff5b5b7207 */ /* 0x000fe20004000000 */
[----:B--2---:R-:W5:Y:S01]  /*14b0*/  HMMA.16816.F32 R12, R76, R72, R12 ;  /* 0x000000484c0c723c */ /* 0x004f62000000180c */
[----:B------:R-:W-:-:S03]  /*14c0*/  IADD3 R123, P0, R111, R3, RZ ;  /* 0x000000036f7b7210 */ /* 0x000fc60007f1e0ff */
[----:B------:R-:W-:Y:S02]  /*14d0*/  IMAD R117, R91, 0x2000, R116 ;  /* 0x000020005b757824 */ /* 0x000fe400078e0274 */
[----:B------:R-:W-:Y:S01]  /*14e0*/  IMAD.X R122, RZ, RZ, R2, P0 ;  /* 0x000000ffff7a7224 */ /* 0x000fe200000e0602 */
[C---:B------:R-:W-:Y:S01]  /*14f0*/  LEA R124, P0, R123.reuse, R120, 0x1 ;  /* 0x000000787b7c7211 */ /* 0x040fe200078008ff */
[----:B------:R5:W5:Y:S02]  /*1500*/  HMMA.16816.F32 R16, R76, R74, R16 ;  /* 0x0000004a4c10723c */ /* 0x000b640000001810 */
[----:B-----5:R1:W-:Y:S01]  /*1510*/  LDSM.16.M88.4 R76, [R115] ;  /* 0x00000000734c783b */ /* 0x0203e20000000200 */
[----:B------:R-:W-:Y:S02]  /*1520*/  LEA.HI.X R125, R123, R121, R122, 0x1, P0 ;  /* 0x000000797b7d7211 */ /* 0x000fe400000f0c7a */
[----:B------:R-:W-:-:S03]  /*1530*/  IADD3 R123, P0, R111, R6, RZ ;  /* 0x000000066f7b7210 */ /* 0x000fc60007f1e0ff */
[----:B------:R-:W5:Y:S01]  /*1540*/  HMMA.16816.F32 R28, R64, R72, R28 ;  /* 0x00000048401c723c */ /* 0x000f62000000181c */
[----:B-1----:R-:W-:-:S07]  /*1550*/  IMAD R115, R91, 0x2000, R114 ;  /* 0x000020005b737824 */ /* 0x002fce00078e0272 */
[C---:B------:R5:W5:Y:S02]  /*1560*/  HMMA.16816.F32 R32, R64.reuse, R74, R32 ;  /* 0x0000004a4020723c */ /* 0x040b640000001820 */
[----:B-----5:R-:W1:Y:S06]  /*1570*/  LDSM.16.M88.4 R72, [R113] ;  /* 0x000000007148783b */ /* 0x020e6c0000000200 */
[C---:B------:R-:W5:Y:S08]  /*1580*/  HMMA.16816.F32 R40, R64.reuse, R56, R40 ;  /* 0x000000384028723c */ /* 0x040f700000001828 */
[C---:B------:R5:W5:Y:S02]  /*1590*/  HMMA.16816.F32 R44, R64.reuse, R58, R44 ;  /* 0x0000003a402c723c */ /* 0x040b64000000182c */
[----:B-----5:R-:W-:Y:S06]  /*15a0*/  LDSM.16.M88.4 R56, [R113+0x1800] ;  /* 0x001800007138783b */ /* 0x020fec0000000200 */
[C---:B------:R-:W5:Y:S08]  /*15b0*/  HMMA.16816.F32 R48, R64.reuse, R68, R48 ;  /* 0x000000444030723c */ /* 0x040f700000001830 */
[----:B------:R5:W5:Y:S02]  /*15c0*/  HMMA.16816.F32 R60, R64, R70, R60 ;  /* 0x00000046403c723c */ /* 0x000b64000000183c */
[----:B-----5:R-:W2:Y:S04]  /*15d0*/  LDSM.16.M88.4 R68, [R113+0x800] ;  /* 0x000800007144783b */ /* 0x020ea80000000200 */
[----:B------:R-:W3:Y:S04]  /*15e0*/  LDSM.16.M88.4 R64, [R113+0x1000] ;  /* 0x001000007140783b */ /* 0x000ee80000000200 */
[----:B------:R-:W-:Y:S06]  /*15f0*/  BAR.SYNC 0x0 ;  /* 0x0000000000007b1d */ /* 0x000fec0000000000 */
[----:B------:R-:W-:Y:S01]  /*1600*/  IMAD.X R113, RZ, RZ, R0, P0 ;  /* 0x000000ffff717224 */ /* 0x000fe200000e0600 */
[C---:B------:R-:W-:Y:S01]  /*1610*/  LEA R122, P0, R123.reuse, R120, 0x1 ;  /* 0x000000787b7a7211 */ /* 0x040fe200078008ff */
[----:B------:R-:W-:Y:S01]  /*1620*/  @!PT LDS RZ, [RZ] ;  /* 0x00000000fffff984 */ /* 0x000fe20000000800 */
[----:B------:R-:W-:Y:S01]  /*1630*/  @!PT LDS RZ, [RZ] ;  /* 0x00000000fffff984 */ /* 0x000fe20000000800 */
[----:B------:R-:W-:Y:S01]  /*1640*/  @!PT LDS RZ, [RZ] ;  /* 0x00000000fffff984 */ /* 0x000fe20000000800 */
[----:B------:R1:W-:Y:S02]  /*1650*/  LDGSTS.E.BYPASS.128 [R117], [R118.64+0x100], !PT ;  /* 0x0000010076757fae */ /* 0x0003e4000f901c46 */
[----:B-1----:R5:W5:Y:S01]  /*1660*/  HMMA.16816.F32 R12, R76, R72, R12 ;  /* 0x000000484c0c723c */ /* 0x002b62000000180c */
[----:B------:R-:W-:Y:S01]  /*1670*/  LEA.HI.X R123, R123, R121, R113, 0x1, P0 ;  /* 0x000000797b7b7211 */ /* 0x000fe200000f0c71 */
[----:B------:R1:W-:Y:S01]  /*1680*/  LDGSTS.E.BYPASS.128 [R115], [R124.64+0x100], !PT ;  /* 0x000001007c737fae */ /* 0x0003e2000f901c46 */
[----:B------:R-:W-:-:S05]  /*1690*/  IMAD R113, R91, 0x2000, R112 ;  /* 0x000020005b717824 */ /* 0x000fca00078e0270 */
[----:B------:R5:W5:Y:S01]  /*16a0*/  HMMA.16816.F32 R16, R76, R74, R16 ;  /* 0x0000004a4c10723c */ /* 0x000b620000001810 */
[----:B------:R2:W-:Y:S01]  /*16b0*/  LDGSTS.E.BYPASS.128 [R113], [R122.64+0x100], !PT ;  /* 0x000001007a717fae */ /* 0x0005e2000f901c46 */
[----:B------:R-:W-:Y:S01]  /*16c0*/  IADD3 R117, P0, R111, R80, RZ ;  /* 0x000000506f757210 */ /* 0x000fe20007f1e0ff */
[----:B-1----:R-:W-:-:S05]  /*16d0*/  IMAD R115, R91, 0x2000, R110 ;  /* 0x000020005b737824 */ /* 0x002fca00078e026e */
[----:B------:R5:W5:Y:S01]  /*16e0*/  HMMA.16816.F32 R28, R52, R72, R28 ;  /* 0x00000048341c723c */ /* 0x000b62000000181c */
[----:B------:R-:W-:Y:S01]  /*16f0*/  IMAD.X R119, RZ, RZ, R7, P0 ;  /* 0x000000ffff777224 */ /* 0x000fe200000e0607 */
[----:B------:R-:W-:Y:S01]  /*1700*/  LEA R118, P0, R117, R120, 0x1 ;  /* 0x0000007875767211 */ /* 0x000fe200078008ff */
[----:B--2---:R-:W-:-:S03]  /*1710*/  IMAD R113, R91, 0x2000, R108 ;  /* 0x000020005b717824 */ /* 0x004fc600078e026c */
[----:B------:R-:W-:Y:S02]  /*1720*/  LEA.HI.X R119, R117, R121, R119, 0x1, P0 ;  /* 0x0000007975777211 */ /* 0x000fe400000f0c77 */
[----:B------:R-:W-:Y:S01]  /*1730*/  IADD3 R117, P0, R111, R82, RZ ;  /* 0x000000526f757210 */ /* 0x000fe20007f1e0ff */
[----:B------:R5:W5:Y:S02]  /*1740*/  HMMA.16816.F32 R20, R76, R68, R20 ;  /* 0x000000444c14723c */ /* 0x000b640000001814 */
[----:B------:R1:W-:Y:S02]  /*1750*/  LDGSTS.E.BYPASS.128 [R115], [R118.64+0x100], !PT ;  /* 0x0000010076737fae */ /* 0x0003e4000f901c46 */
[----:B------:R-:W-:Y:S01]  /*1760*/  IMAD.X R125, RZ, RZ, R81, P0 ;  /* 0x000000ffff7d7224 */ /* 0x000fe200000e0651 */
[----:B------:R-:W-:-:S03]  /*1770*/  LEA R124, P0, R117, R120, 0x1 ;  /* 0x00000078757c7211 */ /* 0x000fc600078008ff */
[----:B------:R5:W5:Y:S01]  /*1780*/  HMMA.16816.F32 R24, R76, R70, R24 ;  /* 0x000000464c18723c */ /* 0x000b620000001818 */
[----:B------:R-:W-:Y:S02]  /*1790*/  LEA.HI.X R125, R117, R121, R125, 0x1, P0 ;  /* 0x00000079757d7211 */ /* 0x000fe400000f0c7d */
[----:B------:R-:W-:-:S03]  /*17a0*/  IADD3 R117, P0, R111, R84, RZ ;  /* 0x000000546f757210 */ /* 0x000fc60007f1e0ff */
[----:B------:R2:W-:Y:S01]  /*17b0*/  LDGSTS.E.BYPASS.128 [R113], [R124.64+0x100], !PT ;  /* 0x000001007c717fae */ /* 0x0005e2000f901c46 */
[----:B-1----:R-:W-:Y:S01]  /*17c0*/  IMAD R115, R91, 0x2000, R106 ;  /* 0x000020005b737824 */ /* 0x002fe200078e026a */
[----:B------:R5:W5:Y:S01]  /*17d0*/  HMMA.16816.F32 R32, R52, R74, R32 ;  /* 0x0000004a3420723c */ /* 0x000b620000001820 */
[----:B------:R-:W-:Y:S01]  /*17e0*/  IMAD.X R123, RZ, RZ, R83, P0 ;  /* 0x000000ffff7b7224 */ /* 0x000fe200000e0653 */
[----:B------:R-:W-:-:S04]  /*17f0*/  LEA R122, P0, R117, R120, 0x1 ;  /* 0x00000078757a7211 */ /* 0x000fc800078008ff */
[----:B------:R-:W-:Y:S02]  /*1800*/  LEA.HI.X R123, R117, R121, R123, 0x1, P0 ;  /* 0x00000079757b7211 */ /* 0x000fe400000f0c7b */
[----:B------:R-:W-:Y:S01]  /*1810*/  IADD3 R117, P0, R111, R86, RZ ;  /* 0x000000566f757210 */ /* 0x000fe20007f1e0ff */
[----:B------:R5:W5:Y:S01]  /*1820*/  HMMA.16816.F32 R8, R52, R68, R8 ;  /* 0x000000443408723c */ /* 0x000b620000001808 */
[----:B--2---:R-:W-:Y:S01]  /*1830*/  IMAD R113, R91, 0x2000, R104 ;  /* 0x000020005b717824 */ /* 0x004fe200078e0268 */
[----:B------:R1:W-:Y:S02]  /*1840*/  LDGSTS.E.BYPASS.128 [R115], [R122.64+0x100], !PT ;  /* 0x000001007a737fae */ /* 0x0003e4000f901c46 */
[----:B------:R-:W-:Y:S01]  /*1850*/  IMAD.X R119, RZ, RZ, R85, P0 ;  /* 0x000000ffff777224 */ /* 0x000fe200000e0655 */
[----:B------:R-:W-:-:S03]  /*1860*/  LEA R118, P0, R117, R120, 0x1 ;  /* 0x0000007875767211 */ /* 0x000fc600078008ff */
[----:B------:R5:W5:Y:S01]  /*1870*/  HMMA.16816.F32 R36, R52, R70, R36 ;  /* 0x000000463424723c */ /* 0x000b620000001824 */
[----:B------:R-:W-:Y:S02]  /*1880*/  LEA.HI.X R119, R117, R121, R119, 0x1, P0 ;  /* 0x0000007975777211 */ /* 0x000fe400000f0c77 */
[----:B------:R-:W-:-:S03]  /*1890*/  IADD3 R111, P0, R111, R88, RZ ;  /* 0x000000586f6f7210 */ /* 0x000fc60007f1e0ff */
[----:B------:R2:W-:Y:S02]  /*18a0*/  LDGSTS.E.BYPASS.128 [R113], [R118.64+0x100], !PT ;  /* 0x0000010076717fae */ /* 0x0005e4000f901c46 */
[----:B------:R-:W-:Y:S01]  /*18b0*/  IMAD.X R117, RZ, RZ, R87, P0 ;  /* 0x000000ffff757224 */ /* 0x000fe200000e0657 */
[C---:B------:R-:W-:Y:S01]  /*18c0*/  LEA R124, P0, R111.reuse, R120, 0x1 ;  /* 0x000000786f7c7211 */ /* 0x040fe200078008ff */
[----:B---3--:R5:W5:Y:S03]  /*18d0*/  HMMA.16816.F32 R40, R52, R64, R40 ;  /* 0x000000403428723c */ /* 0x008b660000001828 */
[----:B------:R-:W-:Y:S01]  /*18e0*/  LEA.HI.X R125, R111, R121, R117, 0x1, P0 ;  /* 0x000000796f7d7211 */ /* 0x000fe200000f0c75 */
[----:B------:R-:W-:Y:S01]  /*18f0*/  IMAD R111, R91, 0x2000, R102 ;  /* 0x000020005b6f7824 */ /* 0x000fe200078e0266 */
[----:B------:R-:W-:Y:S01]  /*1900*/  PLOP3.LUT P0, PT, PT, PT, UP0, 0x80, 0x0 ;  /* 0x000000000000781c */ /* 0x000fe20003f0f008 */
[----:B------:R-:W-:-:S02]  /*1910*/  UPLOP3.LUT UP0, UPT, UPT, UPT, UPT, 0x40, 0x0 ;  /* 0x000000000000789c */ /* 0x000fc40003f0e870 */
[----:B------:R5:W5:Y:S01]  /*1920*/  HMMA.16816.F32 R44, R52, R66, R44 ;  /* 0x00000042342c723c */ /* 0x000b62000000182c */
[----:B------:R1:W-:Y:S01]  /*1930*/  LDGSTS.E.BYPASS.128 [R111], [R124.64+0x100], !PT ;  /* 0x000001007c6f7fae */ /* 0x0003e2000f901c46 */
[----:B--2---:R-:W-:-:S03]  /*1940*/  IMAD.MOV.U32 R118, RZ, RZ, 0x40 ;  /* 0x00000040ff767424 */ /* 0x004fc600078e00ff */
[----:B------:R-:W0:Y:S03]  /*1950*/  LDGDEPBAR ;  /* 0x00000000000079af */ /* 0x000e260000000000 */
[C---:B------:R5:W5:Y:S08]  /*1960*/  HMMA.16816.F32 R48, R52.reuse, R56, R48 ;  /* 0x000000383430723c */ /* 0x040b700000001830 */
[----:B------:R5:W5:Y:S01]  /*1970*/  HMMA.16816.F32 R60, R52, R58, R60 ;  /* 0x0000003a343c723c */ /* 0x000b62000000183c */
[----:B------:R-:W-:-:S04]  /*1980*/  DEPBAR.LE SB0, 0x1 ;  /* 0x000080400000791a */ /* 0x000fc80000000000 */
[----:B------:R-:W-:Y:S06]  /*1990*/  BAR.SYNC 0x0 ;  /* 0x0000000000007b1d */ /* 0x000fec0000000000 */
[----:B-1---5:R-:W-:-:S05]  /*19a0*/  @P0 BRA `(.L_x_0) ;  /* 0xfffff6d000000947 */ /* 0x022fca000383ffff */
[----:B------:R-:W1:Y:S01]  /*19b0*/  S2R R0, SR_TID.X ;  /* 0x0000000000007919 */ /* 0x000e620000002100 */
[----:B------:R-:W-:-:S04]  /*19c0*/  DEPBAR.LE SB0, 0x0 ;  /* 0x000080000000791a */ /* 0x000fc80000000000 */
[----:B------:R-:W-:Y:S01]  /*19d0*/  IMAD.SHL.U32 R101, R101, 0x40, RZ ;  /* 0x0000004065657824 */ /* 0x000fe200078e00ff */
[--C-:B-1----:R-:W-:Y:S01]  /*19e0*/  SHF.R.U32.HI R54, RZ, 0x5, R0.reuse ;  /* 0x00000005ff367819 */ /* 0x102fe20000011600 */
[C---:B------:R-:W-:Y:S01]  /*19f0*/  IMAD.SHL.U32 R24, R0.reuse, 0x2, RZ ;  /* 0x0000000200187824 */ /* 0x040fe200078e00ff */
[----:B------:R-:W-:Y:S02]  /*1a00*/  LOP3.LUT R3, R0, 0x1f, RZ, 0xc0, !PT ;  /* 0x0000001f00037812 */ /* 0x000fe400078ec0ff */
[----:B------:R-:W-:Y:S02]  /*1a10*/  LOP3.LUT R54, R54, 0x1, RZ, 0xc0, !PT ;  /* 0x0000000136367812 */ /* 0x000fe400078ec0ff */
[----:B------:R-:W-:Y:S02]  /*1a20*/  SHF.R.U32.HI R3, RZ, 0x2, R3 ;  /* 0x00000002ff037819 */ /* 0x000fe40000011603 */
[----:B------:R-:W-:Y:S01]  /*1a30*/  LOP3.LUT R52, R0, 0x3f, RZ, 0xc0, !PT ;  /* 0x0000003f00347812 */ /* 0x000fe200078ec0ff */
[----:B------:R-:W-:Y:S01]  /*1a40*/  IMAD.SHL.U32 R57, R54, 0x2, RZ ;  /* 0x0000000236397824 */ /* 0x000fe200078e00ff */
[----:B------:R-:W-:Y:S01]  /*1a50*/  LOP3.LUT R24, R24, 0x6, RZ, 0xc0, !PT ;  /* 0x0000000618187812 */ /* 0x000fe200078ec0ff */
[----:B------:R-:W-:Y:S01]  /*1a60*/  IMAD R6, R54, 0x10, R3 ;  /* 0x0000001036067824 */ /* 0x000fe200078e0203 */
[----:B------:R-:W-:Y:S01]  /*1a70*/  SHF.R.U32.HI R4, RZ, 0x2, R0 ;  /* 0x00000002ff047819 */ /* 0x000fe20000011600 */
[----:B------:R-:W-:Y:S01]  /*1a80*/  IMAD.SHL.U32 R52, R52, 0x2, RZ ;  /* 0x0000000234347824 */ /* 0x000fe200078e00ff */
[----:B------:R-:W-:Y:S06]  /*1a90*/  BAR.SYNC 0x0 ;  /* 0x0000000000007b1d */ /* 0x000fec0000000000 */
[----:B------:R-:W-:Y:S01]  /*1aa0*/  IMAD.SHL.U32 R55, R6, 0x2, RZ ;  /* 0x0000000206377824 */ /* 0x000fe200078e00ff */
[----:B----4-:R-:W-:Y:S01]  /*1ab0*/  STS.U16 [R52], R103 ;  /* 0x0000006734007388 */ /* 0x010fe20000000400 */
[----:B------:R-:W-:-:S02]  /*1ac0*/  LOP3.LUT R2, R107, 0x30, R24, 0xfe, !PT ;  /* 0x000000306b027812 */ /* 0x000fc400078efe18 */
[----:B------:R-:W-:Y:S01]  /*1ad0*/  SHF.R.U32.HI R3, RZ, 0x1, R0 ;  /* 0x00000001ff037819 */ /* 0x000fe20000011600 */
[----:B------:R-:W-:Y:S06]  /*1ae0*/  BAR.SYNC 0x0 ;  /* 0x0000000000007b1d */ /* 0x000fec0000000000 */
[----:B------:R-:W1:Y:S01]  /*1af0*/  LDS.U16 R7, [R55+0x40] ;  /* 0x0000400037077984 */ /* 0x000e620000000400 */
[----:B------:R-:W-:Y:S02]  /*1b00*/  SGXT.U32 R4, R4, 0x3 ;  /* 0x000000030404781a */ /* 0x000fe40000000000 */
[----:B------:R-:W-:Y:S01]  /*1b10*/  ISETP.GE.AND P4, PT, R2, R109, PT ;  /* 0x0000006d0200720c */ /* 0x000fe20003f86270 */
[----:B------:R-:W2:Y:S01]  /*1b20*/  LDS.U16 R5, [R55+0x50] ;  /* 0x0000500037057984 */ /* 0x000ea20000000400 */
[----:B------:R-:W-:-:S02]  /*1b30*/  LOP3.LUT R2, R107, 0x39, R24, 0xfe, !PT ;  /* 0x000000396b027812 */ /* 0x000fc400078efe18 */
[----:B------:R-:W-:Y:S01]  /*1b40*/  LOP3.LUT R4, R4, 0x10, R3, 0xf8, !PT ;  /* 0x0000001004047812 */ /* 0x000fe200078ef803 */
[----:B------:R-:W3:Y:S01]  /*1b50*/  LDS.U16 R59, [R55+0x10] ;  /* 0x00001000373b7984 */ /* 0x000ee20000000400 */
[----:B------:R-:W-:Y:S02]  /*1b60*/  ISETP.GE.AND P0, PT, R2, R109, PT ;  /* 0x0000006d0200720c */ /* 0x000fe40003f06270 */
[----:B------:R-:W-:Y:S01]  /*1b70*/  LOP3.LUT R58, R107, 0x29, R24, 0xfe, !PT ;  /* 0x000000296b3a7812 */ /* 0x000fe200078efe18 */
[----:B------:R-:W3:Y:S01]  /*1b80*/  LDS.U16 R55, [R55] ;  /* 0x0000000037377984 */ /* 0x000ee20000000400 */
[----:B------:R-:W-:Y:S02]  /*1b90*/  LOP3.LUT R2, R24, 0x30, RZ, 0xfc, !PT ;  /* 0x0000003018027812 */ /* 0x000fe400078efcff */
[C---:B------:R-:W-:Y:S02]  /*1ba0*/  LOP3.LUT R53, R4.reuse, 0x20, RZ, 0xfc, !PT ;  /* 0x0000002004357812 */ /* 0x040fe400078efcff */
[----:B------:R-:W-:-:S02]  /*1bb0*/  LOP3.LUT R25, R4, 0x28, RZ, 0xfc, !PT ;  /* 0x0000002804197812 */ /* 0x000fc400078efcff */
[-C--:B------:R-:W-:Y:S02]  /*1bc0*/  ISETP.GE.AND P3, PT, R58, R109.reuse, PT ;  /* 0x0000006d3a00720c */ /* 0x080fe40003f66270 */
[----:B------:R-:W-:Y:S02]  /*1bd0*/  ISETP.GT.U32.AND P6, PT, R53, R2, PT ;  /* 0x000000023500720c */ /* 0x000fe40003fc4070 */
[C-C-:B------:R-:W-:Y:S02]  /*1be0*/  LOP3.LUT R52, R107.reuse, 0x38, R24.reuse, 0xfe, !PT ;  /* 0x000000386b347812 */ /* 0x140fe400078efe18 */
[----:B------:R-:W-:Y:S01]  /*1bf0*/  LOP3.LUT R56, R107, 0x31, R24, 0xfe, !PT ;  /* 0x000000316b387812 */ /* 0x000fe200078efe18 */
[----:B------:R-:W-:Y:S06]  /*1c00*/  BAR.SYNC 0x0 ;  /* 0x0000000000007b1d */ /* 0x000fec0000000000 */
[----:B------:R-:W-:-:S02]  /*1c10*/  ISETP.GE.AND P1, PT, R52, R109, PT ;  /* 0x0000006d3400720c */ /* 0x000fc40003f26270 */
[----:B------:R-:W-:Y:S02]  /*1c20*/  LOP3.LUT R52, R107, 0x28, R24, 0xfe, !PT ;  /* 0x000000286b347812 */ /* 0x000fe400078efe18 */
[-C--:B------:R-:W-:Y:S02]  /*1c30*/  ISETP.GE.AND P5, PT, R56, R109.reuse, PT ;  /* 0x0000006d3800720c */ /* 0x080fe40003fa6270 */
[----:B------:R-:W-:Y:S01]  /*1c40*/  ISETP.GE.AND P2, PT, R52, R109, PT ;  /* 0x0000006d3400720c */ /* 0x000fe20003f46270 */
[----:B-1----:R-:W-:Y:S01]  /*1c50*/  HADD2.F32 R7, -RZ, R7.H0_H0 ;  /* 0x20000007ff077230 */ /* 0x002fe20000004100 */
[----:B------:R-:W-:Y:S01]  /*1c60*/  LOP3.LUT R100, R57, R100, RZ, 0xfc, !PT ;  /* 0x0000006439647212 */ /* 0x000fe200078efcff */
[----:B--2---:R-:W-:-:S03]  /*1c70*/  HADD2.F32 R5, -RZ, R5.H0_H0 ;  /* 0x20000005ff057230 */ /* 0x004fc60000004100 */
[-C--:B------:R-:W-:Y:S01]  /*1c80*/  FMUL R48, R48, R7.reuse ;  /* 0x0000000730307220 */ /* 0x080fe20000400000 */
[-C--:B------:R-:W-:Y:S01]  /*1c90*/  FMUL R45, R45, R7.reuse ;  /* 0x000000072d2d7220 */ /* 0x080fe20000400000 */
[----:B------:R-:W-:Y:S01]  /*1ca0*/  FMUL R49, R49, R7 ;  /* 0x0000000731317220 */ /* 0x000fe20000400000 */
[----:B---3--:R-:W-:Y:S01]  /*1cb0*/  HADD2.F32 R59, -RZ, R59.H0_H0 ;  /* 0x2000003bff3b7230 */ /* 0x008fe20000004100 */
[-C--:B------:R-:W-:Y:S01]  /*1cc0*/  FMUL R50, R50, R5.reuse ;  /* 0x0000000532327220 */ /* 0x080fe20000400000 */
[----:B------:R-:W-:Y:S01]  /*1cd0*/  FSEL R3, R48, RZ, !P4 ;  /* 0x000000ff30037208 */ /* 0x000fe20006000000 */
[-C--:B------:R-:W-:Y:S01]  /*1ce0*/  FMUL R47, R47, R5.reuse ;  /* 0x000000052f2f7220 */ /* 0x080fe20000400000 */
[----:B------:R-:W-:Y:S01]  /*1cf0*/  LOP3.LUT R48, R24, 0x29, RZ, 0xfc, !PT ;  /* 0x0000002918307812 */ /* 0x000fe200078efcff */
[----:B------:R-:W-:Y:S01]  /*1d00*/  FMUL R51, R51, R5 ;  /* 0x0000000533337220 */ /* 0x000fe20000400000 */
[----:B------:R-:W-:Y:S01]  /*1d10*/  FSEL R50, R50, RZ, !P4 ;  /* 0x000000ff32327208 */ /* 0x000fe20006000000 */
[-C--:B------:R-:W-:Y:S01]  /*1d20*/  FMUL R27, R27, R59.reuse ;  /* 0x0000003b1b1b7220 */ /* 0x080fe20000400000 */
[----:B------:R-:W-:Y:S01]  /*1d30*/  ISETP.GT.U32.AND P4, PT, R25, R2, PT ;  /* 0x000000021900720c */ /* 0x000fe20003f84070 */
[----:B------:R-:W-:Y:S01]  /*1d40*/  HADD2.F32 R60, -RZ, R55.H0_H0 ;  /* 0x20000037ff3c7230 */ /* 0x000fe20000004100 */
[--C-:B------:R-:W-:Y:S01]  /*1d50*/  LOP3.LUT R2, R107, 0x21, R24.reuse, 0xfe, !PT ;  /* 0x000000216b027812 */ /* 0x100fe200078efe18 */
[----:B------:R-:W-:Y:S01]  /*1d60*/  FMUL R19, R19, R59 ;  /* 0x0000003b13137220 */ /* 0x000fe20000400000 */
[----:B------:R-:W-:Y:S01]  /*1d70*/  FSEL R45, R45, RZ, !P3 ;  /* 0x000000ff2d2d7208 */ /* 0x000fe20005800000 */
[----:B------:R-:W-:Y:S01]  /*1d80*/  FMUL R36, R36, R7 ;  /* 0x0000000724247220 */ /* 0x000fe20000400000 */
[----:B------:R-:W-:Y:S01]  /*1d90*/  FSEL R47, R47, RZ, !P3 ;  /* 0x000000ff2f2f7208 */ /* 0x000fe20005800000 */
[-C--:B------:R-:W-:Y:S01]  /*1da0*/  FMUL R21, R21, R60.reuse ;  /* 0x0000003c15157220 */ /* 0x080fe20000400000 */
[----:B------:R-:W-:Y:S01]  /*1db0*/  ISETP.GE.AND P3, PT, R2, R109, PT ;  /* 0x0000006d0200720c */ /* 0x000fe20003f66270 */
[----:B------:R-:W-:Y:S01]  /*1dc0*/  FMUL R38, R38, R5 ;  /* 0x0000000526267220 */ /* 0x000fe20000400000 */
[----:B------:R-:W-:Y:S01]  /*1dd0*/  FSEL R3, R3, RZ, P6 ;  /* 0x000000ff03037208 */ /* 0x000fe20003000000 */
[----:B------:R-:W-:Y:S01]  /*1de0*/  FMUL R16, R16, R60 ;  /* 0x0000003c10107220 */ /* 0x000fe20000400000 */
[----:B------:R-:W-:Y:S01]  /*1df0*/  FSEL R2, R50, RZ, P4 ;  /* 0x000000ff32027208 */ /* 0x000fe20002000000 */
[----:B------:R-:W-:Y:S01]  /*1e00*/  FMUL R18, R18, R59 ;  /* 0x0000003b12127220 */ /* 0x000fe20000400000 */
[-C--:B------:R-:W-:Y:S01]  /*1e10*/  ISETP.GT.U32.AND P6, PT, R53, R48.reuse, PT ;  /* 0x000000303500720c */ /* 0x080fe20003fc4070 */
[----:B------:R-:W-:Y:S01]  /*1e20*/  FMUL R56, R32, R7 ;  /* 0x0000000720387220 */ /* 0x000fe20000400000 */
[----:B------:R-:W-:Y:S01]  /*1e30*/  ISETP.GT.U32.AND P4, PT, R25, R48, PT ;  /* 0x000000301900720c */ /* 0x000fe20003f84070 */
[----:B------:R-:W-:Y:S01]  /*1e40*/  FMUL R57, R34, R5 ;  /* 0x0000000522397220 */ /* 0x000fe20000400000 */
[C---:B------:R-:W-:Y:S01]  /*1e50*/  LOP3.LUT R48, R24.reuse, 0x31, RZ, 0xfc, !PT ;  /* 0x0000003118307812 */ /* 0x040fe200078efcff */
[-C--:B------:R-:W-:Y:S01]  /*1e60*/  FMUL R23, R23, R59.reuse ;  /* 0x0000003b17177220 */ /* 0x080fe20000400000 */
[----:B------:R-:W-:Y:S01]  /*1e70*/  LOP3.LUT R50, R24, 0x20, R107, 0xfe, !PT ;  /* 0x0000002018327812 */ /* 0x000fe200078efe6b */
[-C--:B------:R-:W-:Y:S01]  /*1e80*/  FMUL R20, R20, R60.reuse ;  /* 0x0000003c14147220 */ /* 0x080fe20000400000 */
[----:B------:R-:W-:Y:S01]  /*1e90*/  FSEL R47, R47, RZ, P4 ;  /* 0x000000ff2f2f7208 */ /* 0x000fe20002000000 */
[-C--:B------:R-:W-:Y:S01]  /*1ea0*/  FMUL R17, R17, R60.reuse ;  /* 0x0000003c11117220 */ /* 0x080fe20000400000 */
[----:B------:R-:W-:Y:S01]  /*1eb0*/  FSEL R52, R49, RZ, !P5 ;  /* 0x000000ff31347208 */ /* 0x000fe20006800000 */
[-C--:B------:R-:W-:Y:S01]  /*1ec0*/  FMUL R22, R22, R59.reuse ;  /* 0x0000003b16167220 */ /* 0x080fe20000400000 */
[----:B------:R-:W-:Y:S01]  /*1ed0*/  FSEL R51, R51, RZ, !P5 ;  /* 0x000000ff33337208 */ /* 0x000fe20006800000 */
[----:B------:R-:W-:Y:S01]  /*1ee0*/  FMUL R13, R13, R60 ;  /* 0x0000003c0d0d7220 */ /* 0x000fe20000400000 */
[----:B------:R-:W-:Y:S01]  /*1ef0*/  FSEL R45, R45, RZ, P6 ;  /* 0x000000ff2d2d7208 */ /* 0x000fe20003000000 */
[----:B------:R-:W-:Y:S01]  /*1f00*/  FMUL R15, R15, R59 ;  /* 0x0000003b0f0f7220 */ /* 0x000fe20000400000 */
[-C--:B------:R-:W-:Y:S01]  /*1f10*/  ISETP.GT.U32.AND P4, PT, R53, R48.reuse, PT ;  /* 0x000000303500720c */ /* 0x080fe20003f84070 */
[----:B------:R-:W-:Y:S01]  /*1f20*/  FMUL R29, R29, R7 ;  /* 0x000000071d1d7220 */ /* 0x000fe20000400000 */
[----:B------:R-:W-:Y:S01]  /*1f30*/  ISETP.GT.U32.AND P5, PT, R25, R48, PT ;  /* 0x000000301900720c */ /* 0x000fe20003fa4070 */
[----:B------:R-:W-:Y:S01]  /*1f40*/  FMUL R58, R31, R5 ;  /* 0x000000051f3a7220 */ /* 0x000fe20000400000 */
[----:B------:R-:W-:Y:S01]  /*1f50*/  ISETP.GE.AND P6, PT, R50, R109, PT ;  /* 0x0000006d3200720c */ /* 0x000fe20003fc6270 */
[----:B------:R-:W-:Y:S01]  /*1f60*/  FMUL R50, R44, R7 ;  /* 0x000000072c327220 */ /* 0x000fe20000400000 */
[--C-:B------:R-:W-:Y:S01]  /*1f70*/  LOP3.LUT R48, R107, 0x19, R24.reuse, 0xfe, !PT ;  /* 0x000000196b307812 */ /* 0x100fe200078efe18 */
[----:B------:R-:W-:Y:S01]  /*1f80*/  FMUL R14, R14, R59 ;  /* 0x0000003b0e0e7220 */ /* 0x000fe20000400000 */
[----:B------:R-:W-:Y:S01]  /*1f90*/  LOP3.LUT R49, R24, 0x28, RZ, 0xfc, !PT ;  /* 0x0000002818317812 */ /* 0x000fe200078efcff */
[----:B------:R-:W-:Y:S01]  /*1fa0*/  FMUL R54, R33, R7 ;  /* 0x0000000721367220 */ /* 0x000fe20000400000 */
[----:B------:R-:W-:Y:S01]  /*1fb0*/  FSEL R44, R52, RZ, P4 ;  /* 0x000000ff342c7208 */ /* 0x000fe20002000000 */
[----:B------:R-:W-:Y:S01]  /*1fc0*/  FMUL R55, R35, R5 ;  /* 0x0000000523377220 */ /* 0x000fe20000400000 */
[----:B------:R-:W-:Y:S01]  /*1fd0*/  ISETP.GE.AND P4, PT, R48, R109, PT ;  /* 0x0000006d3000720c */ /* 0x000fe20003f86270 */
[----:B------:R-:W-:Y:S01]  /*1fe0*/  FMUL R12, R12, R60 ;  /* 0x0000003c0c0c7220 */ /* 0x000fe20000400000 */
[----:B------:R-:W-:Y:S01]  /*1ff0*/  FSEL R48, R51, RZ, P5 ;  /* 0x000000ff33307208 */ /* 0x000fe20002800000 */
[----:B------:R-:W-:Y:S01]  /*2000*/  FMUL R51, R46, R5 ;  /* 0x000000052e337220 */ /* 0x000fe20000400000 */
[----:B------:R-:W-:Y:S01]  /*2010*/  ISETP.GT.U32.AND P5, PT, R53, R49, PT ;  /* 0x000000313500720c */ /* 0x000fe20003fa4070 */
[-C--:B------:R-:W-:Y:S01]  /*2020*/  FMUL R28, R28, R7.reuse ;  /* 0x000000071c1c7220 */ /* 0x080fe20000400000 */
[----:B------:R-:W-:Y:S01]  /*2030*/  FSEL R52, R50, RZ, !P2 ;  /* 0x000000ff32347208 */ /* 0x000fe20005000000 */
[----:B------:R-:W-:Y:S01]  /*2040*/  FMUL R50, R41, R7 ;  /* 0x0000000729327220 */ /* 0x000fe20000400000 */
[--C-:B------:R-:W-:Y:S01]  /*2050*/  LOP3.LUT R46, R107, 0x18, R24.reuse, 0xfe, !PT ;  /* 0x000000186b2e7812 */ /* 0x100fe200078efe18 */
[----:B------:R-:W-:Y:S01]  /*2060*/  IMAD R60, R6, 0x44, R24 ;  /* 0x00000044063c7824 */ /* 0x000fe200078e0218 */
[----:B------:R-:W-:Y:S01]  /*2070*/  LOP3.LUT R49, R24, 0x21, RZ, 0xfc, !PT ;  /* 0x0000002118317812 */ /* 0x000fe200078efcff */
[-C--:B------:R-:W-:Y:S01]  /*2080*/  FMUL R62, R62, R5.reuse ;  /* 0x000000053e3e7220 */ /* 0x080fe20000400000 */
[----:B------:R-:W-:Y:S01]  /*2090*/  FSEL R41, R52, RZ, P5 ;  /* 0x000000ff34297208 */ /* 0x000fe20002800000 */
[----:B------:R-:W-:Y:S01]  /*20a0*/  FMUL R63, R63, R5 ;  /* 0x000000053f3f7220 */ /* 0x000fe20000400000 */
[----:B------:R-:W-:Y:S01]  /*20b0*/  ISETP.GE.AND P5, PT, R46, R109, PT ;  /* 0x0000006d2e00720c */ /* 0x000fe20003fa6270 */
[----:B------:R-:W-:Y:S01]  /*20c0*/  STS.64 [R60.X4+0x60], RZ ;  /* 0x000060ff3c007388 */ /* 0x000fe20000004a00 */
[----:B------:R-:W-:-:S02]  /*20d0*/  FSEL R46, R51, RZ, !P2 ;  /* 0x000000ff332e7208 */ /* 0x000fc40005000000 */
[----:B------:R-:W-:Y:S01]  /*20e0*/  ISETP.GT.U32.AND P2, PT, R53, R49, PT ;  /* 0x000000313500720c */ /* 0x000fe20003f44070 */
[-C--:B------:R-:W-:Y:S01]  /*20f0*/  FMUL R49, R43, R5.reuse ;  /* 0x000000052b317220 */ /* 0x080fe20000400000 */
[----:B------:R-:W-:Y:S01]  /*2100*/  FSEL R51, R50, RZ, !P3 ;  /* 0x000000ff32337208 */ /* 0x000fe20005800000 */
[-C--:B------:R-:W-:Y:S01]  /*2110*/  FMUL R53, R10, R5.reuse ;  /* 0x000000050a357220 */ /* 0x080fe20000400000 */
[C-C-:B------:R-:W-:Y:S01]  /*2120*/  LOP3.LUT R50, R107.reuse, 0x11, R24.reuse, 0xfe, !PT ;  /* 0x000000116b327812 */ /* 0x140fe200078efe18 */
[----:B------:R-:W-:Y:S01]  /*2130*/  STS.64 [R60.X4+0x80], RZ ;  /* 0x000080ff3c007388 */ /* 0x000fe20000004a00 */
[--C-:B------:R-:W-:Y:S02]  /*2140*/  LOP3.LUT R52, R107, 0x10, R24.reuse, 0xfe, !PT ;  /* 0x000000106b347812 */ /* 0x100fe400078efe18 */
[----:B------:R-:W-:Y:S01]  /*2150*/  FSEL R43, R51, RZ, P2 ;  /* 0x000000ff332b7208 */ /* 0x000fe20001000000 */
[----:B------:R-:W-:Y:S01]  /*2160*/  FMUL R51, R39, R5 ;  /* 0x0000000527337220 */ /* 0x000fe20000400000 */
[----:B------:R-:W-:Y:S01]  /*2170*/  ISETP.GE.AND P2, PT, R50, R109, PT ;  /* 0x0000006d3200720c */ /* 0x000fe20003f46270 */
[----:B------:R-:W-:Y:S01]  /*2180*/  FMUL R50, R40, R7 ;  /* 0x0000000728327220 */ /* 0x000fe20000400000 */
[----:B------:R-:W-:Y:S01]  /*2190*/  FSEL R49, R49, RZ, !P3 ;  /* 0x000000ff31317208 */ /* 0x000fe20005800000 */
[----:B------:R-:W-:Y:S01]  /*21a0*/  STS.64 [R60.X4+0x900], RZ ;  /* 0x000900ff3c007388 */ /* 0x000fe20000004a00 */
[----:B------:R-:W-:Y:S01]  /*21b0*/  ISETP.GE.AND P3, PT, R52, R109, PT ;  /* 0x0000006d3400720c */ /* 0x000fe20003f66270 */
[----:B------:R-:W-:Y:S01]  /*21c0*/  FMUL R52, R42, R5 ;  /* 0x000000052a347220 */ /* 0x000fe20000400000 */
[--C-:B------:R-:W-:Y:S01]  /*21d0*/  LOP3.LUT R40, R107, 0x9, R24.reuse, 0xfe, !PT ;  /* 0x000000096b287812 */ /* 0x100fe200078efe18 */
[-C--:B------:R-:W-:Y:S01]  /*21e0*/  FMUL R42, R37, R7.reuse ;  /* 0x00000007252a7220 */ /* 0x080fe20000400000 */
[----:B------:R-:W-:Y:S01]  /*21f0*/  FSEL R37, R50, RZ, !P6 ;  /* 0x000000ff32257208 */ /* 0x000fe20007000000 */
[----:B------:R-:W-:Y:S01]  /*2200*/  STS.64 [R60.X4+0xa0], RZ ;  /* 0x0000a0ff3c007388 */ /* 0x000fe20000004a00 */
[----:B------:R-:W-:Y:S01]  /*2210*/  FSEL R39, R52, RZ, !P6 ;  /* 0x000000ff34277208 */ /* 0x000fe20007000000 */
[----:B------:R-:W-:Y:S01]  /*2220*/  FMUL R52, R8, R7 ;  /* 0x0000000708347220 */ /* 0x000fe20000400000 */
[----:B------:R-:W-:Y:S01]  /*2230*/  LOP3.LUT R50, R107, 0x8, R24, 0xfe, !PT ;  /* 0x000000086b327812 */ /* 0x000fe200078efe18 */
[----:B------:R-:W-:Y:S01]  /*2240*/  STS.64 [R60.X4+0x920], RZ ;  /* 0x000920ff3c007388 */ /* 0x000fe20000004a00 */
[----:B------:R-:W-:-:S02]  /*2250*/  ISETP.GE.AND P6, PT, R40, R109, PT ;  /* 0x0000006d2800720c */ /* 0x000fc40003fc6270 */
[----:B------:R-:W-:Y:S01]  /*2260*/  FSEL R40, R42, RZ, !P4 ;  /* 0x000000ff2a287208 */ /* 0x000fe20006000000 */
[----:B------:R-:W-:Y:S01]  /*2270*/  STS.64 [R60.X4+0xc0], RZ ;  /* 0x0000c0ff3c007388 */ /* 0x000fe20000004a00 */
[----:B------:R-:W-:Y:S02]  /*2280*/  FSEL R27, R27, RZ, !P4 ;  /* 0x000000ff1b1b7208 */ /* 0x000fe40006000000 */
[----:B------:R-:W-:Y:S01]  /*2290*/  FSEL R42, R51, RZ, !P4 ;  /* 0x000000ff332a7208 */ /* 0x000fe20006000000 */
[----:B------:R-:W-:Y:S01]  /*22a0*/  FMUL R51, R11, R5 ;  /* 0x000000050b337220 */ /* 0x000fe20000400000 */
[----:B------:R-:W-:Y:S01]  /*22b0*/  ISETP.GE.AND P4, PT, R50, R109, PT ;  /* 0x0000006d3200720c */ /* 0x000fe20003f86270 */
[----:B------:R-:W-:Y:S01]  /*22c0*/  FMUL R50, R26, R59 ;  /* 0x0000003b1a327220 */ /* 0x000fe20000400000 */
[----:B------:R-:W-:Y:S01]  /*22d0*/  LOP3.LUT R26, R107, 0x1, R24, 0xfe, !PT ;  /* 0x000000016b1a7812 */ /* 0x000fe200078efe18 */
[----:B------:R-:W-:Y:S01]  /*22e0*/  FMUL R59, R30, R5 ;  /* 0x000000051e3b7220 */ /* 0x000fe20000400000 */
[----:B------:R-:W-:Y:S01]  /*22f0*/  LOP3.LUT R8, R24, 0x38, RZ, 0xfc, !PT ;  /* 0x0000003818087812 */ /* 0x000fe200078efcff */
[----:B------:R-:W-:Y:S01]  /*2300*/  STS.64 [R60.X4+0x940], RZ ;  /* 0x000940ff3c007388 */ /* 0x000fe20000004a00 */
[----:B------:R-:W-:-:S02]  /*2310*/  FSEL R61, R21, RZ, !P2 ;  /* 0x000000ff153d7208 */ /* 0x000fc40005000000 */
[----:B------:R-:W-:Y:S01]  /*2320*/  FSEL R64, R50, RZ, !P5 ;  /* 0x000000ff32407208 */ /* 0x000fe20006800000 */
[----:B------:R-:W-:Y:S01]  /*2330*/  FMUL R50, R9, R7 ;  /* 0x0000000709327220 */ /* 0x000fe20000400000 */
[----:B------:R-:W-:Y:S01]  /*2340*/  FSEL R21, R19, RZ, !P6 ;  /* 0x000000ff13157208 */ /* 0x000fe20007000000 */
[----:B------:R-:W-:Y:S01]  /*2350*/  STS.64 [R60.X4+0xe0], RZ ;  /* 0x0000e0ff3c007388 */ /* 0x000fe20000004a00 */
[----:B------:R-:W-:Y:S02]  /*2360*/  FSEL R36, R36, RZ, !P5 ;  /* 0x000000ff24247208 */ /* 0x000fe40006800000 */
[----:B------:R-:W-:Y:S01]  /*2370*/  FSEL R38, R38, RZ, !P5 ;  /* 0x000000ff26267208 */ /* 0x000fe20006800000 */
[----:B------:R-:W-:Y:S01]  /*2380*/  STS.64 [R60.X4+0x960], RZ ;  /* 0x000960ff3c007388 */ /* 0x000fe20000004a00 */
[----:B------:R-:W-:Y:S02]  /*2390*/  FSEL R19, R16, RZ, !P4 ;  /* 0x000000ff10137208 */ /* 0x000fe40006000000 */
[----:B------:R-:W-:-:S02]  /*23a0*/  FSEL R18, R18, RZ, !P4 ;  /* 0x000000ff12127208 */ /* 0x000fc40006000000 */
[----:B------:R-:W-:Y:S02]  /*23b0*/  FSEL R56, R56, RZ, !P4 ;  /* 0x000000ff38387208 */ /* 0x000fe40006000000 */
[----:B------:R-:W-:Y:S02]  /*23c0*/  FSEL R57, R57, RZ, !P4 ;  /* 0x000000ff39397208 */ /* 0x000fe40006000000 */
[----:B------:R-:W-:Y:S02]  /*23d0*/  ISETP.GE.AND P5, PT, R26, R109, PT ;  /* 0x0000006d1a00720c */ /* 0x000fe40003fa6270 */
[----:B------:R-:W-:Y:S02]  /*23e0*/  ISETP.GT.U32.AND P4, PT, R25, R8, PT ;  /* 0x000000081900720c */ /* 0x000fe40003f84070 */
[----:B------:R-:W-:Y:S02]  /*23f0*/  LOP3.LUT R26, R24, R107, RZ, 0xfc, !PT ;  /* 0x0000006b181a7212 */ /* 0x000fe400078efcff */
[----:B------:R-:W-:-:S02]  /*2400*/  FSEL R9, R23, RZ, !P2 ;  /* 0x000000ff17097208 */ /* 0x000fc40005000000 */
[C---:B------:R-:W-:Y:S02]  /*2410*/  LOP3.LUT R11, R24.reuse, 0x1, RZ, 0xfc, !PT ;  /* 0x00000001180b7812 */ /* 0x040fe400078efcff */
[----:B------:R-:W-:Y:S02]  /*2420*/  LOP3.LUT R8, R24, 0x39, RZ, 0xfc, !PT ;  /* 0x0000003918087812 */ /* 0x000fe400078efcff */
[----:B------:R-:W-:Y:S02]  /*2430*/  FSEL R23, R20, RZ, !P3 ;  /* 0x000000ff14177208 */ /* 0x000fe40005800000 */
[----:B------:R-:W-:Y:S02]  /*2440*/  FSEL R20, R17, RZ, !P6 ;  /* 0x000000ff11147208 */ /* 0x000fe40007000000 */
[----:B------:R-:W-:Y:S02]  /*2450*/  FSEL R50, R50, RZ, !P2 ;  /* 0x000000ff32327208 */ /* 0x000fe40005000000 */
[----:B------:R-:W-:-:S02]  /*2460*/  FSEL R51, R51, RZ, !P2 ;  /* 0x000000ff33337208 */ /* 0x000fc40005000000 */
[----:B------:R-:W-:Y:S02]  /*2470*/  FSEL R22, R22, RZ, !P3 ;  /* 0x000000ff16167208 */ /* 0x000fe40005800000 */
[----:B------:R-:W-:Y:S02]  /*2480*/  FSEL R52, R52, RZ, !P3 ;  /* 0x000000ff34347208 */ /* 0x000fe40005800000 */
[----:B------:R-:W-:Y:S02]  /*2490*/  FSEL R53, R53, RZ, !P3 ;  /* 0x000000ff35357208 */ /* 0x000fe40005800000 */
[----:B------:R-:W-:Y:S02]  /*24a0*/  FSEL R10, R13, RZ, !P5 ;  /* 0x000000ff0d0a7208 */ /* 0x000fe40006800000 */
[----:B------:R-:W-:Y:S02]  /*24b0*/  FSEL R17, R15, RZ, !P5 ;  /* 0x000000ff0f117208 */ /* 0x000fe40006800000 */
[----:B------:R-:W-:-:S02]  /*24c0*/  FSEL R29, R29, RZ, !P5 ;  /* 0x000000ff1d1d7208 */ /* 0x000fc40006800000 */
[----:B------:R-:W-:Y:S02]  /*24d0*/  FSEL R58, R58, RZ, !P5 ;  /* 0x000000ff3a3a7208 */ /* 0x000fe40006800000 */
[----:B------:R-:W-:Y:S02]  /*24e0*/  ISETP.GE.AND P2, PT, R26, R109, PT ;  /* 0x0000006d1a00720c */ /* 0x000fe40003f46270 */
[----:B------:R-:W-:Y:S02]  /*24f0*/  ISETP.GT.U32.AND P3, PT, R4, R11, PT ;  /* 0x0000000b0400720c */ /* 0x000fe40003f64070 */
[----:B------:R-:W-:Y:S02]  /*2500*/  ISETP.GT.U32.AND P5, PT, R25, R8, PT ;  /* 0x000000081900720c */ /* 0x000fe40003fa4070 */
[C---:B------:R-:W-:Y:S02]  /*2510*/  LOP3.LUT R11, R24.reuse, 0x8, RZ, 0xfc, !PT ;  /* 0x00000008180b7812 */ /* 0x040fe400078efcff */
[----:B------:R-:W-:-:S02]  /*2520*/  LOP3.LUT R7, R24, 0x18, RZ, 0xfc, !PT ;  /* 0x0000001818077812 */ /* 0x000fc400078efcff */
[----:B------:R-:W-:Y:S02]  /*2530*/  LOP3.LUT R8, R4, 0x8, RZ, 0xfc, !PT ;  /* 0x0000000804087812 */ /* 0x000fe400078efcff */
[----:B------:R-:W-:Y:S02]  /*2540*/  FSEL R54, R54, RZ, !P6 ;  /* 0x000000ff36367208 */ /* 0x000fe40007000000 */
[----:B------:R-:W-:Y:S02]  /*2550*/  FSEL R55, R55, RZ, !P6 ;  /* 0x000000ff37377208 */ /* 0x000fe40007000000 */
[----:B------:R-:W-:Y:S02]  /*2560*/  FSEL R12, R12, RZ, !P2 ;  /* 0x000000ff0c0c7208 */ /* 0x000fe40005000000 */
[----:B------:R-:W-:Y:S02]  /*2570*/  FSEL R16, R14, RZ, !P2 ;  /* 0x000000ff0e107208 */ /* 0x000fe40005000000 */
[----:B------:R-:W-:-:S02]  /*2580*/  FSEL R28, R28, RZ, !P2 ;  /* 0x000000ff1c1c7208 */ /* 0x000fc40005000000 */
[----:B------:R-:W-:Y:S02]  /*2590*/  FSEL R59, R59, RZ, !P2 ;  /* 0x000000ff3b3b7208 */ /* 0x000fe40005000000 */
[----:B------:R-:W-:Y:S02]  /*25a0*/  ISETP.GT.U32.AND P6, PT, R4, R11, PT ;  /* 0x0000000b0400720c */ /* 0x000fe40003fc4070 */
[----:B------:R-:W-:Y:S02]  /*25b0*/  LOP3.LUT R13, R24, 0x9, RZ, 0xfc, !PT ;  /* 0x00000009180d7812 */ /* 0x000fe400078efcff */
[----:B------:R-:W-:Y:S02]  /*25c0*/  ISETP.GT.U32.AND P2, PT, R8, R7, PT ;  /* 0x000000070800720c */ /* 0x000fe40003f44070 */
[----:B------:R-:W-:Y:S02]  /*25d0*/  LOP3.LUT R11, R24, 0x10, RZ, 0xfc, !PT ;  /* 0x00000010180b7812 */ /* 0x000fe400078efcff */
[----:B------:R-:W-:-:S02]  /*25e0*/  FSEL R15, R10, RZ, P3 ;  /* 0x000000ff0a0f7208 */ /* 0x000fc40001800000 */
[----:B------:R-:W-:Y:S02]  /*25f0*/  ISETP.GT.U32.AND P3, PT, R4, R13, PT ;  /* 0x0000000d0400720c */ /* 0x000fe40003f64070 */
[----:B------:R-:W-:Y:S02]  /*2600*/  FSEL R64, R64, RZ, P2 ;  /* 0x000000ff40407208 */ /* 0x000fe40001000000 */
[----:B------:R-:W-:Y:S02]  /*2610*/  FSEL R19, R19, RZ, P6 ;  /* 0x000000ff13137208 */ /* 0x000fe40003000000 */
[----:B------:R-:W-:Y:S02]  /*2620*/  ISETP.GT.U32.AND P2, PT, R4, R11, PT ;  /* 0x0000000b0400720c */ /* 0x000fe40003f44070 */
[----:B------:R-:W-:Y:S02]  /*2630*/  ISETP.GT.U32.AND P6, PT, R8, R13, PT ;  /* 0x0000000d0800720c */ /* 0x000fe40003fc4070 */
[----:B------:R-:W-:-:S02]  /*2640*/  LOP3.LUT R7, R24, 0x11, RZ, 0xfc, !PT ;  /* 0x0000001118077812 */ /* 0x000fc400078efcff */
[----:B------:R-:W-:Y:S02]  /*2650*/  FSEL R20, R20, RZ, P3 ;  /* 0x000000ff14147208 */ /* 0x000fe40001800000 */
[----:B------:R-:W-:Y:S02]  /*2660*/  ISETP.GT.U32.AND P3, PT, R8, R11, PT ;  /* 0x0000000b0800720c */ /* 0x000fe40003f64070 */
[----:B------:R-:W-:Y:S02]  /*2670*/  FSEL R23, R23, RZ, P2 ;  /* 0x000000ff17177208 */ /* 0x000fe40001000000 */
[----:B------:R-:W-:Y:S02]  /*2680*/  FSEL R21, R21, RZ, P6 ;  /* 0x000000ff15157208 */ /* 0x000fe40003000000 */
[----:B------:R-:W-:Y:S02]  /*2690*/  LOP3.LUT R10, R107, R4, RZ, 0xfc, !PT ;  /* 0x000000046b0a7212 */ /* 0x000fe400078efcff */
[----:B------:R-:W-:-:S02]  /*26a0*/  ISETP.GT.U32.AND P2, PT, R4, R24, PT ;  /* 0x000000180400720c */ /* 0x000fc40003f44070 */
[----:B------:R-:W-:Y:S02]  /*26b0*/  ISETP.GT.U32.AND P6, PT, R4, R7, PT ;  /* 0x000000070400720c */ /* 0x000fe40003fc4070 */
[----:B------:R-:W-:Y:S02]  /*26c0*/  FSEL R22, R22, RZ, P3 ;  /* 0x000000ff16167208 */ /* 0x000fe40001800000 */
[----:B------:R-:W-:Y:S02]  /*26d0*/  ISETP.GE.AND P3, PT, R10, R109, PT ;  /* 0x0000006d0a00720c */ /* 0x000fe40003f66270 */
[----:B------:R-:W-:Y:S02]  /*26e0*/  FSEL R12, R12, RZ, P2 ;  /* 0x000000ff0c0c7208 */ /* 0x000fe40001000000 */
[----:B------:R-:W-:Y:S02]  /*26f0*/  FSEL R13, R61, RZ, P6 ;  /* 0x000000ff3d0d7208 */ /* 0x000fe40003000000 */
[----:B------:R-:W-:-:S02]  /*2700*/  LOP3.LUT R24, R24, 0x19, RZ, 0xfc, !PT ;  /* 0x0000001918187812 */ /* 0x000fc400078efcff */
[----:B------:R-:W-:Y:S02]  /*2710*/  ISETP.GT.U32.AND P6, PT, R8, R7, PT ;  /* 0x000000070800720c */ /* 0x000fe40003fc4070 */
[----:B------:R-:W-:Y:S02]  /*2720*/  FSEL R6, R12, RZ, !P3 ;  /* 0x000000ff0c067208 */ /* 0x000fe40005800000 */
[----:B------:R-:W-:Y:S02]  /*2730*/  FSEL R7, R15, RZ, !P3 ;  /* 0x000000ff0f077208 */ /* 0x000fe40005800000 */
[----:B------:R-:W-:Y:S02]  /*2740*/  FSEL R10, R19, RZ, !P3 ;  /* 0x000000ff130a7208 */ /* 0x000fe40005800000 */
[----:B------:R-:W-:Y:S01]  /*2750*/  FSEL R11, R20, RZ, !P3 ;  /* 0x000000ff140b7208 */ /* 0x000fe20005800000 */
[----:B------:R-:W-:Y:S01]  /*2760*/  STS.64 [R60.X4], R6 ;  /* 0x000000063c007388 */ /* 0x000fe20000004a00 */
[----:B------:R-:W-:-:S02]  /*2770*/  FSEL R12, R23, RZ, !P3 ;  /* 0x000000ff170c7208 */ /* 0x000fc40005800000 */
[----:B------:R-:W-:Y:S01]  /*2780*/  FSEL R13, R13, RZ, !P3 ;  /* 0x000000ff0d0d7208 */ /* 0x000fe20005800000 */
[----:B------:R-:W-:Y:S01]  /*2790*/  STS.64 [R60.X4+0x20], R10 ;  /* 0x0000200a3c007388 */ /* 0x000fe20000004a00 */
[--C-:B------:R-:W-:Y:S02]  /*27a0*/  LOP3.LUT R14, R107, 0x8, R4.reuse, 0xfe, !PT ;  /* 0x000000086b0e7812 */ /* 0x100fe400078efe04 */
[----:B------:R-:W-:Y:S01]  /*27b0*/  ISETP.GT.U32.AND P3, PT, R8, R24, PT ;  /* 0x000000180800720c */ /* 0x000fe20003f64070 */
[----:B------:R-:W-:Y:S01]  /*27c0*/  STS.64 [R60.X4+0x40], R12 ;  /* 0x0000400c3c007388 */ /* 0x000fe20000004a00 */
[----:B------:R-:W-:Y:S02]  /*27d0*/  FSEL R9, R9, RZ, P6 ;  /* 0x000000ff09097208 */ /* 0x000fe40003000000 */
[----:B------:R-:W-:Y:S02]  /*27e0*/  LOP3.LUT R8, R107, 0x28, R4, 0xfe, !PT ;  /* 0x000000286b087812 */ /* 0x000fe400078efe04 */
[----:B------:R-:W-:-:S02]  /*27f0*/  ISETP.GE.AND P6, PT, R14, R109, PT ;  /* 0x0000006d0e00720c */ /* 0x000fc40003fc6270 */
[----:B------:R-:W-:Y:S02]  /*2800*/  FSEL R27, R27, RZ, P3 ;  /* 0x000000ff1b1b7208 */ /* 0x000fe40001800000 */
[----:B------:R-:W-:Y:S02]  /*2810*/  FSEL R18, R18, RZ, P2 ;  /* 0x000000ff12127208 */ /* 0x000fe40001000000 */
[----:B------:R-:W-:Y:S02]  /*2820*/  LOP3.LUT R4, R107, 0x20, R4, 0xfe, !PT ;  /* 0x000000206b047812 */ /* 0x000fe400078efe04 */
[----:B------:R-:W-:Y:S02]  /*2830*/  FSEL R16, R16, RZ, !P6 ;  /* 0x000000ff10107208 */ /* 0x000fe40007000000 */
[----:B------:R-:W-:Y:S02]  /*2840*/  FSEL R17, R17, RZ, !P6 ;  /* 0x000000ff11117208 */ /* 0x000fe40007000000 */
[----:B------:R-:W-:-:S02]  /*2850*/  FSEL R18, R18, RZ, !P6 ;  /* 0x000000ff12127208 */ /* 0x000fc40007000000 */
[----:B------:R-:W-:Y:S01]  /*2860*/  FSEL R19, R21, RZ, !P6 ;  /* 0x000000ff15137208 */ /* 0x000fe20007000000 */
[----:B------:R-:W-:Y:S01]  /*2870*/  STS.64 [R60.X4+0x880], R16 ;  /* 0x000880103c007388 */ /* 0x000fe20000004a00 */
[----:B------:R-:W-:Y:S02]  /*2880*/  FSEL R22, R22, RZ, !P6 ;  /* 0x000000ff16167208 */ /* 0x000fe40007000000 */
[----:B------:R-:W-:Y:S01]  /*2890*/  FSEL R23, R9, RZ, !P6 ;  /* 0x000000ff09177208 */ /* 0x000fe20007000000 */
[----:B------:R-:W-:Y:S01]  /*28a0*/  STS.64 [R60.X4+0x8a0], R18 ;  /* 0x0008a0123c007388 */ /* 0x000fe20000004a00 */
[----:B------:R-:W-:Y:S02]  /*28b0*/  FSEL R64, R64, RZ, !P6 ;  /* 0x000000ff40407208 */ /* 0x000fe40007000000 */
[----:B------:R-:W-:Y:S01]  /*28c0*/  FSEL R65, R27, RZ, !P6 ;  /* 0x000000ff1b417208 */ /* 0x000fe20007000000 */
[----:B------:R-:W-:Y:S01]  /*28d0*/  STS.64 [R60.X4+0x8c0], R22 ;  /* 0x0008c0163c007388 */ /* 0x000fe20000004a00 */
[-C--:B------:R-:W-:Y:S01]  /*28e0*/  ISETP.GE.AND P6, PT, R4, R109.reuse, PT ;  /* 0x0000006d0400720c */ /* 0x080fe20003fc6270 */
[----:B------:R-:W-:Y:S01]  /*28f0*/  IMAD.SHL.U32 R4, R0, 0x4, RZ ;  /* 0x0000000400047824 */ /* 0x000fe200078e00ff */
[----:B------:R-:W-:Y:S01]  /*2900*/  ISETP.GE.AND P3, PT, R8, R109, PT ;  /* 0x0000006d0800720c */ /* 0x000fe20003f66270 */
[----:B------:R-:W-:Y:S01]  /*2910*/  STS.64 [R60.X4+0x8e0], R64 ;  /* 0x0008e0403c007388 */ /* 0x000fe20000004a00 */
[----:B------:R-:W-:-:S02]  /*2920*/  FSEL R70, R52, RZ, !P6 ;  /* 0x000000ff34467208 */ /* 0x000fc40007000000 */
[----:B------:R-:W-:Y:S02]  /*2930*/  LOP3.LUT R61, R4, 0x3c, RZ, 0xc0, !PT ;  /* 0x0000003c043d7812 */ /* 0x000fe400078ec0ff */
[----:B------:R-:W-:Y:S02]  /*2940*/  FSEL R52, R38, RZ, !P3 ;  /* 0x000000ff26347208 */ /* 0x000fe40005800000 */
[----:B------:R-:W-:Y:S01]  /*2950*/  SHF.R.U32.HI R0, RZ, 0x4, R0 ;  /* 0x00000004ff007819 */ /* 0x000fe20000011600 */
[----:B------:R-:W-:Y:S01]  /*2960*/  IMAD R100, R100, 0x44, R61 ;  /* 0x0000004464647824 */ /* 0x000fe200078e023d */
[----:B------:R-:W-:Y:S06]  /*2970*/  BAR.SYNC 0x0 ;  /* 0x0000000000007b1d */ /* 0x000fec0000000000 */
[----:B------:R-:W1:Y:S01]  /*2980*/  LDS.128 R4, [R100.X4] ;  /* 0x0000000064047984 */ /* 0x000e620000004c00 */
[----:B------:R-:W-:-:S02]  /*2990*/  FSEL R38, R39, RZ, !P3 ;  /* 0x000000ff27267208 */ /* 0x000fc40005800000 */
[----:B------:R-:W-:Y:S01]  /*29a0*/  FSEL R39, R49, RZ, !P3 ;  /* 0x000000ff31277208 */ /* 0x000fe20005800000 */
[----:B------:R-:W2:Y:S01]  /*29b0*/  LDS.128 R8, [R100.X4+0x440] ;  /* 0x0004400064087984 */ /* 0x000ea20000004c00 */
[----:B------:R-:W-:Y:S02]  /*29c0*/  FSEL R64, R28, RZ, !P6 ;  /* 0x000000ff1c407208 */ /* 0x000fe40007000000 */
[----:B------:R-:W-:Y:S01]  /*29d0*/  FSEL R65, R29, RZ, !P6 ;  /* 0x000000ff1d417208 */ /* 0x000fe20007000000 */
[----:B------:R-:W3:Y:S01]  /*29e0*/  LDS.128 R12, [R100.X4+0x880] ;  /* 0x00088000640c7984 */ /* 0x000ee20000004c00 */
[----:B------:R-:W-:Y:S02]  /*29f0*/  FSEL R71, R50, RZ, !P6 ;  /* 0x000000ff32477208 */ /* 0x000fe40007000000 */
[----:B------:R-:W-:Y:S01]  /*2a00*/  SGXT.U32 R0, R0, 0x2 ;  /* 0x000000020000781a */ /* 0x000fe20000000000 */
[----:B------:R-:W1:Y:S01]  /*2a10*/  LDS.128 R16, [R100.X4+0xcc0] ;  /* 0x000cc00064107984 */ /* 0x000e620000004c00 */
[----:B------:R-:W-:-:S02]  /*2a20*/  FSEL R68, R56, RZ, !P6 ;  /* 0x000000ff38447208 */ /* 0x000fc40007000000 */
[----:B------:R-:W-:Y:S01]  /*2a30*/  FSEL R50, R53, RZ, !P3 ;  /* 0x000000ff35327208 */ /* 0x000fe20005800000 */
[----:B------:R-:W1:Y:S01]  /*2a40*/  LDS.128 R20, [R100.X4+0x1100] ;  /* 0x0011000064147984 */ /* 0x000e620000004c00 */
[----:B------:R-:W-:Y:S02]  /*2a50*/  FSEL R51, R51, RZ, !P3 ;  /* 0x000000ff33337208 */ /* 0x000fe40005800000 */
[----:B------:R-:W-:Y:S01]  /*2a60*/  FSEL R56, R37, RZ, P2 ;  /* 0x000000ff25387208 */ /* 0x000fe20001000000 */
[----:B------:R-:W1:Y:S01]  /*2a70*/  LDS.128 R24, [R100.X4+0x1540] ;  /* 0x0015400064187984 */ /* 0x000e620000004c00 */
[----:B------:R-:W-:Y:S02]  /*2a80*/  FSEL R37, R40, RZ, !P6 ;  /* 0x000000ff28257208 */ /* 0x000fe40007000000 */
[----:B------:R-:W-:Y:S01]  /*2a90*/  FSEL R36, R36, RZ, !P6 ;  /* 0x000000ff24247208 */ /* 0x000fe20007000000 */
[----:B------:R-:W1:Y:S01]  /*2aa0*/  LDS.128 R28, [R100.X4+0x1980] ;  /* 0x00198000641c7984 */ /* 0x000e620000004c00 */
[----:B------:R-:W-:-:S02]  /*2ab0*/  FSEL R40, R41, RZ, !P6 ;  /* 0x000000ff29287208 */ /* 0x000fc40007000000 */
[----:B------:R-:W-:Y:S01]  /*2ac0*/  FSEL R41, R45, RZ, !P6 ;  /* 0x000000ff2d297208 */ /* 0x000fe20007000000 */
[----:B------:R-:W1:Y:S01]  /*2ad0*/  LDS.128 R32, [R100.X4+0x1dc0] ;  /* 0x001dc00064207984 */ /* 0x000e620000004c00 */
[----:B------:R-:W-:Y:S02]  /*2ae0*/  FSEL R53, R42, RZ, !P3 ;  /* 0x000000ff2a357208 */ /* 0x000fe40005800000 */
[----:B------:R-:W-:Y:S01]  /*2af0*/  FSEL R69, R54, RZ, !P6 ;  /* 0x000000ff36457208 */ /* 0x000fe20007000000 */
[----:B------:R-:W-:Y:S06]  /*2b00*/  BAR.SYNC 0x0 ;  /* 0x0000000000007b1d */ /* 0x000fec0000000000 */
[----:B------:R2:W-:Y:S01]  /*2b10*/  STS.64 [R60.X4+0x900], R38 ;  /* 0x000900263c007388 */ /* 0x0005e20000004a00 */
[----:B------:R-:W-:-:S02]  /*2b20*/  FSEL R42, R56, RZ, !P6 ;  /* 0x000000ff382a7208 */ /* 0x000fc40007000000 */
[----:B------:R-:W-:Y:S01]  /*2b30*/  FSEL R43, R43, RZ, !P6 ;  /* 0x000000ff2b2b7208 */ /* 0x000fe20007000000 */
[----:B------:R3:W-:Y:S01]  /*2b40*/  STS.64 [R60.X4+0x8c0], R50 ;  /* 0x0008c0323c007388 */ /* 0x0007e20000004a00 */
[----:B------:R-:W-:Y:S02]  /*2b50*/  FSEL R46, R46, RZ, P2 ;  /* 0x000000ff2e2e7208 */ /* 0x000fe40001000000 */
[----:B------:R-:W-:Y:S01]  /*2b60*/  FSEL R45, R48, RZ, !P3 ;  /* 0x000000ff302d7208 */ /* 0x000fe20005800000 */
[----:B------:R3:W-:Y:S01]  /*2b70*/  STS.64 [R60.X4+0x60], R36 ;  /* 0x000060243c007388 */ /* 0x0007e20000004a00 */
[----:B------:R-:W-:Y:S02]  /*2b80*/  FSEL R63, R63, RZ, !P0 ;  /* 0x000000ff3f3f7208 */ /* 0x000fe40004000000 */
[----:B------:R-:W-:Y:S01]  /*2b90*/  FSEL R62, R62, RZ, !P1 ;  /* 0x000000ff3e3e7208 */ /* 0x000fe20004800000 */
[----:B------:R3:W-:Y:S01]  /*2ba0*/  STS.64 [R60.X4+0xa0], R40 ;  /* 0x0000a0283c007388 */ /* 0x0007e20000004a00 */
[----:B--2---:R-:W-:-:S02]  /*2bb0*/  LOP3.LUT R38, R107, R0, RZ, 0xfc, !PT ;  /* 0x000000006b267212 */ /* 0x004fc400078efcff */
[----:B------:R-:W-:Y:S01]  /*2bc0*/  FSEL R62, R62, RZ, P4 ;  /* 0x000000ff3e3e7208 */ /* 0x000fe20002000000 */
[----:B------:R-:W-:Y:S01]  /*2bd0*/  STS.64 [R60.X4+0x80], R42 ;  /* 0x0000802a3c007388 */ /* 0x000fe20000004a00 */
[----:B---3--:R-:W-:Y:S01]  /*2be0*/  FSEL R50, R3, RZ, !P6 ;  /* 0x000000ff03327208 */ /* 0x008fe20007000000 */
[----:B------:R-:W-:Y:S01]  /*2bf0*/  IMAD.SHL.U32 R39, R38, 0x1000, RZ ;  /* 0x0000100026277824 */ /* 0x000fe200078e00ff */
[----:B------:R-:W-:Y:S01]  /*2c00*/  FSEL R51, R44, RZ, !P6 ;  /* 0x000000ff2c337208 */ /* 0x000fe20007000000 */
[----:B------:R-:W-:Y:S01]  /*2c10*/  IMAD.WIDE.U32 R36, R61, 0x4, RZ ;  /* 0x000000043d247825 */ /* 0x000fe200078e00ff */
[-C--:B------:R-:W-:Y:S01]  /*2c20*/  ISETP.GE.U32.AND P6, PT, R38, R109.reuse, PT ;  /* 0x0000006d2600720c */ /* 0x080fe20003fc6070 */
[----:B------:R-:W-:Y:S01]  /*2c30*/  STS.64 [R60.X4], R64 ;  /* 0x000000403c007388 */ /* 0x000fe20000004a00 */
[----:B------:R-:W-:Y:S01]  /*2c40*/  FSEL R44, R2, RZ, !P3 ;  /* 0x000000ff022c7208 */ /* 0x000fe20005800000 */
[----:B------:R-:W-:Y:S01]  /*2c50*/  IMAD.MOV.U32 R2, RZ, RZ, 0x4 ;  /* 0x00000004ff027424 */ /* 0x000fe200078e00ff */
[----:B------:R-:W-:Y:S01]  /*2c60*/  LOP3.LUT R40, R107, 0x4, R0, 0xfe, !PT ;  /* 0x000000046b287812 */ /* 0x000fe200078efe00 */
[----:B------:R-:W-:Y:S01]  /*2c70*/  STS.64 [R60.X4+0x20], R68 ;  /* 0x000020443c007388 */ /* 0x000fe20000004a00 */
[C---:B------:R-:W-:Y:S01]  /*2c80*/  ISETP.GT.U32.AND P2, PT, R38.reuse, -0x1, PT ;  /* 0xffffffff2600780c */ /* 0x040fe20003f44070 */
[----:B------:R-:W-:Y:S01]  /*2c90*/  IMAD.WIDE R2, R101, R2, c[0x0][0x170] ;  /* 0x00005c0065027625 */ /* 0x000fe200078e0202 */
[----:B------:R-:W-:Y:S01]  /*2ca0*/  ISETP.GE.AND.EX P6, PT, R89, R90, PT, P6 ;  /* 0x0000005a5900720c */ /* 0x000fe20003fc6360 */
[----:B------:R2:W-:Y:S01]  /*2cb0*/  STS.64 [R60.X4+0x940], R44 ;  /* 0x0009402c3c007388 */ /* 0x0005e20000004a00 */
[----:B------:R-:W-:Y:S01]  /*2cc0*/  SHF.L.U64.HI R49, R38, 0xc, R89 ;  /* 0x0000000c26317819 */ /* 0x000fe20000010259 */
[C---:B------:R-:W-:Y:S01]  /*2cd0*/  IMAD.SHL.U32 R41, R40.reuse, 0x1000, RZ ;  /* 0x0000100028297824 */ /* 0x040fe200078e00ff */
[----:B------:R-:W-:Y:S01]  /*2ce0*/  ISETP.GE.U32.AND P0, PT, R40, R109, PT ;  /* 0x0000006d2800720c */ /* 0x000fe20003f06070 */
[----:B------:R-:W-:Y:S01]  /*2cf0*/  STS.64 [R60.X4+0x40], R70 ;  /* 0x000040463c007388 */ /* 0x000fe20000004a00 */
[----:B------:R-:W-:-:S02]  /*2d00*/  LOP3.LUT R39, R39, R36, RZ, 0xfc, !PT ;  /* 0x0000002427277212 */ /* 0x000fc400078efcff */
[----:B------:R-:W-:Y:S01]  /*2d10*/  ISETP.GT.AND.EX P2, PT, R89, -0x1, !P6, P2 ;  /* 0xffffffff5900780c */ /* 0x000fe20007744320 */
[----:B------:R-:W-:Y:S01]  /*2d20*/  STS.64 [R60.X4+0x8e0], R52 ;  /* 0x0008e0343c007388 */ /* 0x000fe20000004a00 */
[----:B------:R-:W-:Y:S02]  /*2d30*/  FSEL R63, R63, RZ, P5 ;  /* 0x000000ff3f3f7208 */ /* 0x000fe40002800000 */
[----:B------:R-:W-:Y:S01]  /*2d40*/  ISETP.GT.U32.AND P1, PT, R40, -0x1, PT ;  /* 0xffffffff2800780c */ /* 0x000fe20003f24070 */
[----:B------:R-:W-:Y:S01]  /*2d50*/  STS.64 [R60.X4+0xc0], R50 ;  /* 0x0000c0323c007388 */ /* 0x000fe20000004a00 */
[----:B--2---:R-:W-:Y:S02]  /*2d60*/  LOP3.LUT R45, R49, R37, RZ, 0xfc, !PT ;  /* 0x00000025312d7212 */ /* 0x004fe400078efcff */
[----:B------:R-:W-:Y:S01]  /*2d70*/  IADD3 R38, P4, R2, R39, RZ ;  /* 0x0000002702267210 */ /* 0x000fe20007f9e0ff */
[----:B------:R-:W-:Y:S01]  /*2d80*/  STS.64 [R60.X4+0xe0], RZ ;  /* 0x0000e0ff3c007388 */ /* 0x000fe20000004a00 */
[----:B------:R-:W-:-:S02]  /*2d90*/  ISETP.GE.AND.EX P0, PT, R89, R90, PT, P0 ;  /* 0x0000005a5900720c */ /* 0x000fc40003f06300 */
[----:B------:R-:W-:Y:S01]  /*2da0*/  FSEL R66, R59, RZ, !P3 ;  /* 0x000000ff3b427208 */ /* 0x000fe20005800000 */
[----:B------:R-:W-:Y:S01]  /*2db0*/  IMAD.X R39, R3, 0x1, R45, P4 ;  /* 0x0000000103277824 */ /* 0x000fe200020e062d */
[----:B------:R-:W-:Y:S02]  /*2dc0*/  FSEL R67, R58, RZ, !P3 ;  /* 0x000000ff3a437208 */ /* 0x000fe40005800000 */
[----:B------:R-:W-:Y:S02]  /*2dd0*/  FSEL R54, R57, RZ, !P3 ;  /* 0x000000ff39367208 */ /* 0x000fe40005800000 */
[----:B------:R-:W-:Y:S01]  /*2de0*/  FSEL R55, R55, RZ, !P3 ;  /* 0x000000ff37377208 */ /* 0x000fe20005800000 */
[----:B------:R-:W-:Y:S01]  /*2df0*/  STS.64 [R60.X4+0x880], R66 ;  /* 0x000880423c007388 */ /* 0x000fe20000004a00 */
[----:B------:R-:W-:Y:S02]  /*2e00*/  FSEL R46, R46, RZ, !P3 ;  /* 0x000000ff2e2e7208 */ /* 0x000fe40005800000 */
[----:B------:R-:W-:Y:S01]  /*2e10*/  FSEL R47, R47, RZ, !P3 ;  /* 0x000000ff2f2f7208 */ /* 0x000fe20005800000 */
[----:B------:R-:W-:Y:S01]  /*2e20*/  STS.64 [R60.X4+0x8a0], R54 ;  /* 0x0008a0363c007388 */ /* 0x000fe20000004a00 */
[----:B------:R-:W-:-:S02]  /*2e30*/  SHF.L.U64.HI R43, R40, 0xc, R89 ;  /* 0x0000000c282b7819 */ /* 0x000fc40000010259 */
[----:B------:R-:W-:Y:S01]  /*2e40*/  LOP3.LUT R41, R41, R36, RZ, 0xfc, !PT ;  /* 0x0000002429297212 */ /* 0x000fe200078efcff */
[----:B------:R-:W-:Y:S01]  /*2e50*/  STS.64 [R60.X4+0x920], R46 ;  /* 0x0009202e3c007388 */ /* 0x000fe20000004a00 */
[----:B------:R-:W-:Y:S02]  /*2e60*/  FSEL R62, R62, RZ, !P3 ;  /* 0x000000ff3e3e7208 */ /* 0x000fe40005800000 */
[----:B------:R-:W-:Y:S02]  /*2e70*/  FSEL R63, R63, RZ, !P3 ;  /* 0x000000ff3f3f7208 */ /* 0x000fe40005800000 */
[----:B------:R-:W-:Y:S02]  /*2e80*/  ISETP.GT.AND.EX P1, PT, R89, -0x1, !P0, P1 ;  /* 0xffffffff5900780c */ /* 0x000fe40004724310 */
[----:B------:R-:W-:Y:S01]  /*2e90*/  LOP3.LUT R42, R107, 0x8, R0, 0xfe, !PT ;  /* 0x000000086b2a7812 */ /* 0x000fe200078efe00 */
[----:B------:R-:W-:Y:S01]  /*2ea0*/  STS.64 [R60.X4+0x960], R62 ;  /* 0x0009603e3c007388 */ /* 0x000fe20000004a00 */
[----:B------:R-:W-:-:S03]  /*2eb0*/  LOP3.LUT R43, R43, R37, RZ, 0xfc, !PT ;  /* 0x000000252b2b7212 */ /* 0x000fc600078efcff */
[----:B------:R-:W-:Y:S06]  /*2ec0*/  BAR.SYNC 0x0 ;  /* 0x0000000000007b1d */ /* 0x000fec0000000000 */
[----:B------:R-:W-:Y:S01]  /*2ed0*/  IADD3 R40, P3, R2, R41, RZ ;  /* 0x0000002902287210 */ /* 0x000fe20007f7e0ff */
[----:B-1----:R1:W-:Y:S01]  /*2ee0*/  @P2 STG.E.128 [R38.64], R4 ;  /* 0x0000000426002986 */ /* 0x0023e2000c101d06 */
[----:B------:R-:W-:Y:S01]  /*2ef0*/  LOP3.LUT R44, R107, 0xc, R0, 0xfe, !PT ;  /* 0x0000000c6b2c7812 */ /* 0x000fe200078efe00 */
[C---:B------:R-:W-:Y:S01]  /*2f00*/  IMAD.SHL.U32 R45, R42.reuse, 0x1000, RZ ;  /* 0x000010002a2d7824 */ /* 0x040fe200078e00ff */
[-C--:B------:R-:W-:Y:S01]  /*2f10*/  ISETP.GE.U32.AND P2, PT, R42, R109.reuse, PT ;  /* 0x0000006d2a00720c */ /* 0x080fe20003f46070 */
[----:B------:R-:W-:Y:S01]  /*2f20*/  IMAD.X R41, R3, 0x1, R43, P3 ;  /* 0x0000000103297824 */ /* 0x000fe200018e062b */
[----:B------:R-:W-:-:S02]  /*2f30*/  ISETP.GE.U32.AND P6, PT, R44, R109, PT ;  /* 0x0000006d2c00720c */ /* 0x000fc40003fc6070 */
[--C-:B------:R-:W-:Y:S02]  /*2f40*/  LOP3.LUT R46, R107, 0x10, R0.reuse, 0xfe, !PT ;  /* 0x000000106b2e7812 */ /* 0x100fe400078efe00 */
[----:B------:R-:W-:Y:S01]  /*2f50*/  ISETP.GT.U32.AND P3, PT, R42, -0x1, PT ;  /* 0xffffffff2a00780c */ /* 0x000fe20003f64070 */
[----:B------:R2:W-:Y:S01]  /*2f60*/  @P1 STG.E.128 [R40.64], R8 ;  /* 0x0000000828001986 */ /* 0x0005e2000c101d06 */
[C---:B------:R-:W-:Y:S02]  /*2f70*/  ISETP.GT.U32.AND P5, PT, R44.reuse, -0x1, PT ;  /* 0xffffffff2c00780c */ /* 0x040fe40003fa4070 */
[CC--:B------:R-:W-:Y:S02]  /*2f80*/  ISETP.GE.AND.EX P2, PT, R89.reuse, R90.reuse, PT, P2 ;  /* 0x0000005a5900720c */ /* 0x0c0fe40003f46320 */
[----:B------:R-:W-:Y:S02]  /*2f90*/  ISETP.GE.AND.EX P6, PT, R89, R90, PT, P6 ;  /* 0x0000005a5900720c */ /* 0x000fe40003fc6360 */
[----:B------:R-:W-:Y:S01]  /*2fa0*/  LOP3.LUT R48, R107, 0x14, R0, 0xfe, !PT ;  /* 0x000000146b307812 */ /* 0x000fe200078efe00 */
[----:B-1----:R-:W-:Y:S01]  /*2fb0*/  IMAD.SHL.U32 R7, R44, 0x1000, RZ ;  /* 0x000010002c077824 */ /* 0x002fe200078e00ff */
[----:B------:R-:W-:-:S02]  /*2fc0*/  SHF.L.U64.HI R47, R42, 0xc, R89 ;  /* 0x0000000c2a2f7819 */ /* 0x000fc40000010259 */
[CC--:B------:R-:W-:Y:S02]  /*2fd0*/  ISETP.GE.U32.AND P4, PT, R46.reuse, R109.reuse, PT ;  /* 0x0000006d2e00720c */ /* 0x0c0fe40003f86070 */
[----:B------:R-:W-:Y:S02]  /*2fe0*/  LOP3.LUT R5, R45, R36, RZ, 0xfc, !PT ;  /* 0x000000242d057212 */ /* 0x000fe400078efcff */
[C---:B------:R-:W-:Y:S02]  /*2ff0*/  ISETP.GT.AND.EX P3, PT, R89.reuse, -0x1, !P2, P3 ;  /* 0xffffffff5900780c */ /* 0x040fe40005764330 */
[----:B------:R-:W-:Y:S01]  /*3000*/  ISETP.GT.AND.EX P5, PT, R89, -0x1, !P6, P5 ;  /* 0xffffffff5900780c */ /* 0x000fe200077a4350 */
[C---:B--2---:R-:W-:Y:S01]  /*3010*/  IMAD.SHL.U32 R9, R46.reuse, 0x1000, RZ ;  /* 0x000010002e097824 */ /* 0x044fe200078e00ff */
[----:B------:R-:W-:Y:S01]  /*3020*/  ISETP.GT.U32.AND P0, PT, R46, -0x1, PT ;  /* 0xffffffff2e00780c */ /* 0x000fe20003f04070 */
[C---:B------:R-:W-:Y:S01]  /*3030*/  IMAD.SHL.U32 R11, R48.reuse, 0x1000, RZ ;  /* 0x00001000300b7824 */ /* 0x040fe200078e00ff */
[----:B------:R-:W-:-:S02]  /*3040*/  ISETP.GE.U32.AND P1, PT, R48, R109, PT ;  /* 0x0000006d3000720c */ /* 0x000fc40003f26070 */
[----:B------:R-:W-:Y:S02]  /*3050*/  LOP3.LUT R45, R47, R37, RZ, 0xfc, !PT ;  /* 0x000000252f2d7212 */ /* 0x000fe400078efcff */
[----:B------:R-:W-:Y:S02]  /*3060*/  ISETP.GE.AND.EX P4, PT, R89, R90, PT, P4 ;  /* 0x0000005a5900720c */ /* 0x000fe40003f86340 */
[----:B------:R-:W-:Y:S02]  /*3070*/  IADD3 R4, P6, R2, R5, RZ ;  /* 0x0000000502047210 */ /* 0x000fe40007fde0ff */
[----:B------:R-:W-:Y:S02]  /*3080*/  SHF.L.U64.HI R43, R44, 0xc, R89 ;  /* 0x0000000c2c2b7819 */ /* 0x000fe40000010259 */
[----:B------:R-:W-:Y:S01]  /*3090*/  LOP3.LUT R7, R7, R36, RZ, 0xfc, !PT ;  /* 0x0000002407077212 */ /* 0x000fe200078efcff */
[----:B------:R-:W-:Y:S01]  /*30a0*/  IMAD.X R5, R3, 0x1, R45, P6 ;  /* 0x0000000103057824 */ /* 0x000fe200030e062d */
[----:B------:R-:W-:-:S02]  /*30b0*/  SHF.L.U64.HI R41, R46, 0xc, R89 ;  /* 0x0000000c2e297819 */ /* 0x000fc40000010259 */
[----:B------:R-:W-:Y:S02]  /*30c0*/  LOP3.LUT R9, R9, R36, RZ, 0xfc, !PT ;  /* 0x0000002409097212 */ /* 0x000fe400078efcff */
[----:B------:R-:W-:Y:S01]  /*30d0*/  ISETP.GT.U32.AND P2, PT, R48, -0x1, PT ;  /* 0xffffffff3000780c */ /* 0x000fe20003f44070 */
[----:B------:R1:W-:Y:S01]  /*30e0*/  @P3 STG.E.128 [R4.64], R12 ;  /* 0x0000000c04003986 */ /* 0x0003e2000c101d06 */
[C---:B------:R-:W-:Y:S02]  /*30f0*/  ISETP.GE.AND.EX P1, PT, R89.reuse, R90, PT, P1 ;  /* 0x0000005a5900720c */ /* 0x040fe40003f26310 */
[----:B------:R-:W-:Y:S01]  /*3100*/  ISETP.GT.AND.EX P0, PT, R89, -0x1, !P4, P0 ;  /* 0xffffffff5900780c */ /* 0x000fe20006704300 */
[----:B------:R-:W-:Y:S01]  /*3110*/  LDS.128 R12, [R100.X4+0x1540] ;  /* 0x00154000640c7984 */ /* 0x000fe20000004c00 */
[----:B------:R-:W-:Y:S02]  /*3120*/  LOP3.LUT R43, R43, R37, RZ, 0xfc, !PT ;  /* 0x000000252b2b7212 */ /* 0x000fe400078efcff */
[----:B------:R-:W-:-:S02]  /*3130*/  IADD3 R6, P6, R2, R7, RZ ;  /* 0x0000000702067210 */ /* 0x000fc40007fde0ff */
[----:B------:R-:W-:Y:S02]  /*3140*/  SHF.L.U64.HI R39, R48, 0xc, R89 ;  /* 0x0000000c30277819 */ /* 0x000fe40000010259 */
[----:B------:R-:W-:Y:S01]  /*3150*/  LOP3.LUT R41, R41, R37, RZ, 0xfc, !PT ;  /* 0x0000002529297212 */ /* 0x000fe200078efcff */
[----:B------:R-:W-:Y:S01]  /*3160*/  IMAD.X R7, R3, 0x1, R43, P6 ;  /* 0x0000000103077824 */ /* 0x000fe200030e062b */
[----:B------:R-:W-:Y:S02]  /*3170*/  LOP3.LUT R11, R11, R36, RZ, 0xfc, !PT ;  /* 0x000000240b0b7212 */ /* 0x000fe400078efcff */
[C---:B------:R-:W-:Y:S02]  /*3180*/  IADD3 R8, P4, R2.reuse, R9, RZ ;  /* 0x0000000902087210 */ /* 0x040fe40007f9e0ff */
[----:B------:R-:W-:Y:S01]  /*3190*/  ISETP.GT.AND.EX P1, PT, R89, -0x1, !P1, P2 ;  /* 0xffffffff5900780c */ /* 0x000fe20004f24320 */
[----:B------:R-:W-:Y:S01]  /*31a0*/  @P5 STG.E.128 [R6.64], R16 ;  /* 0x0000001006005986 */ /* 0x000fe2000c101d06 */
[--C-:B------:R-:W-:Y:S01]  /*31b0*/  LOP3.LUT R38, R107, 0x18, R0.reuse, 0xfe, !PT ;  /* 0x000000186b267812 */ /* 0x100fe200078efe00 */
[----:B------:R-:W-:Y:S01]  /*31c0*/  IMAD.X R9, R3, 0x1, R41, P4 ;  /* 0x0000000103097824 */ /* 0x000fe200020e0629 */
[----:B------:R-:W-:Y:S01]  /*31d0*/  LOP3.LUT R39, R39, R37, RZ, 0xfc, !PT ;  /* 0x0000002527277212 */ /* 0x000fe200078efcff */
[----:B------:R-:W-:Y:S01]  /*31e0*/  LDS.128 R16, [R100.X4+0x1980] ;  /* 0x0019800064107984 */ /* 0x000fe20000004c00 */
[----:B------:R-:W-:Y:S01]  /*31f0*/  IADD3 R10, P2, R2, R11, RZ ;  /* 0x0000000b020a7210 */ /* 0x000fe20007f5e0ff */
[C---:B-1----:R-:W-:Y:S01]  /*3200*/  IMAD.SHL.U32 R5, R38.reuse, 0x1000, RZ ;  /* 0x0000100026057824 */ /* 0x042fe200078e00ff */
[----:B------:R-:W-:Y:S01]  /*3210*/  ISETP.GE.U32.AND P3, PT, R38, R109, PT ;  /* 0x0000006d2600720c */ /* 0x000fe20003f66070 */
[----:B------:R1:W-:Y:S01]  /*3220*/  @P0 STG.E.128 [R8.64], R20 ;  /* 0x0000001408000986 */ /* 0x0003e2000c101d06 */
[--C-:B------:R-:W-:Y:S01]  /*3230*/  LOP3.LUT R44, R107, 0x24, R0.reuse, 0xfe, !PT ;  /* 0x000000246b2c7812 */ /* 0x100fe200078efe00 */
[----:B------:R-:W-:Y:S01]  /*3240*/  IMAD.X R11, R3, 0x1, R39, P2 ;  /* 0x00000001030b7824 */ /* 0x000fe200010e0627 */
[----:B------:R-:W-:-:S02]  /*3250*/  LOP3.LUT R42, R107, 0x20, R0, 0xfe, !PT ;  /* 0x000000206b2a7812 */ /* 0x000fc400078efe00 */
[----:B------:R-:W-:Y:S02]  /*3260*/  ISETP.GT.U32.AND P6, PT, R38, -0x1, PT ;  /* 0xffffffff2600780c */ /* 0x000fe40003fc4070 */
[----:B------:R-:W-:Y:S01]  /*3270*/  ISETP.GE.AND.EX P3, PT, R89, R90, PT, P3 ;  /* 0x0000005a5900720c */ /* 0x000fe20003f66330 */
[----:B------:R2:W-:Y:S01]  /*3280*/  @P1 STG.E.128 [R10.64], R24 ;  /* 0x000000180a001986 */ /* 0x0005e2000c101d06 */
[----:B------:R-:W-:Y:S02]  /*3290*/  LOP3.LUT R40, R107, 0x1c, R0, 0xfe, !PT ;  /* 0x0000001c6b287812 */ /* 0x000fe400078efe00 */
[-C--:B------:R-:W-:Y:S02]  /*32a0*/  ISETP.GE.U32.AND P5, PT, R42, R109.reuse, PT ;  /* 0x0000006d2a00720c */ /* 0x080fe40003fa6070 */
[----:B------:R-:W-:Y:S02]  /*32b0*/  ISETP.GE.U32.AND P0, PT, R44, R109, PT ;  /* 0x0000006d2c00720c */ /* 0x000fe40003f06070 */
[----:B------:R-:W-:-:S02]  /*32c0*/  ISETP.GT.AND.EX P6, PT, R89, -0x1, !P3, P6 ;  /* 0xffffffff5900780c */ /* 0x000fc40005fc4360 */
[----:B------:R-:W-:Y:S01]  /*32d0*/  ISETP.GE.U32.AND P1, PT, R40, R109, PT ;  /* 0x0000006d2800720c */ /* 0x000fe20003f26070 */
[C---:B-1----:R-:W-:Y:S01]  /*32e0*/  IMAD.SHL.U32 R21, R42.reuse, 0x1000, RZ ;  /* 0x000010002a157824 */ /* 0x042fe200078e00ff */
[----:B------:R-:W-:Y:S01]  /*32f0*/  ISETP.GT.U32.AND P4, PT, R42, -0x1, PT ;  /* 0xffffffff2a00780c */ /* 0x000fe20003f84070 */
[C---:B------:R-:W-:Y:S01]  /*3300*/  IMAD.SHL.U32 R23, R44.reuse, 0x1000, RZ ;  /* 0x000010002c177824 */ /* 0x040fe200078e00ff */
[----:B------:R-:W-:Y:S02]  /*3310*/  ISETP.GT.U32.AND P3, PT, R44, -0x1, PT ;  /* 0xffffffff2c00780c */ /* 0x000fe40003f64070 */
[CC--:B------:R-:W-:Y:S02]  /*3320*/  ISETP.GE.AND.EX P5, PT, R89.reuse, R90.reuse, PT, P5 ;  /* 0x0000005a5900720c */ /* 0x0c0fe40003fa6350 */
[----:B------:R-:W-:Y:S02]  /*3330*/  ISETP.GE.AND.EX P0, PT, R89, R90, PT, P0 ;  /* 0x0000005a5900720c */ /* 0x000fe40003f06300 */
[----:B------:R-:W-:-:S02]  /*3340*/  LOP3.LUT R48, R107, 0x2c, R0, 0xfe, !PT ;  /* 0x0000002c6b307812 */ /* 0x000fc400078efe00 */
[----:B------:R-:W-:Y:S02]  /*3350*/  ISETP.GT.U32.AND P2, PT, R40, -0x1, PT ;  /* 0xffffffff2800780c */ /* 0x000fe40003f44070 */
[C---:B------:R-:W-:Y:S01]  /*3360*/  ISETP.GE.AND.EX P1, PT, R89.reuse, R90, PT, P1 ;  /* 0x0000005a5900720c */ /* 0x040fe20003f26310 */
[C---:B--2---:R-:W-:Y:S01]  /*3370*/  IMAD.SHL.U32 R27, R48.reuse, 0x1000, RZ ;  /* 0x00001000301b7824 */ /* 0x044fe200078e00ff */
[C---:B------:R-:W-:Y:S02]  /*3380*/  ISETP.GT.AND.EX P5, PT, R89.reuse, -0x1, !P5, P4 ;  /* 0xffffffff5900780c */ /* 0x040fe40006fa4340 */
[----:B------:R-:W-:Y:S02]  /*3390*/  ISETP.GT.AND.EX P3, PT, R89, -0x1, !P0, P3 ;  /* 0xffffffff5900780c */ /* 0x000fe40004764330 */
[----:B------:R-:W-:Y:S02]  /*33a0*/  LOP3.LUT R46, R107, 0x28, R0, 0xfe, !PT ;  /* 0x000000286b2e7812 */ /* 0x000fe400078efe00 */
[----:B------:R-:W-:-:S02]  /*33b0*/  ISETP.GE.U32.AND P0, PT, R48, R109, PT ;  /* 0x0000006d3000720c */ /* 0x000fc40003f06070 */
[C---:B------:R-:W-:Y:S01]  /*33c0*/  ISETP.GT.AND.EX P2, PT, R89.reuse, -0x1, !P1, P2 ;  /* 0xffffffff5900780c */ /* 0x040fe20004f44320 */
[C---:B------:R-:W-:Y:S01]  /*33d0*/  IMAD.SHL.U32 R25, R46.reuse, 0x1000, RZ ;  /* 0x000010002e197824 */ /* 0x040fe200078e00ff */
[----:B------:R-:W-:Y:S02]  /*33e0*/  P2R R10, PR, RZ, 0x20 ;  /* 0x00000020ff0a7803 */ /* 0x000fe40000000000 */
[----:B------:R-:W-:Y:S02]  /*33f0*/  ISETP.GE.U32.AND P1, PT, R46, R109, PT ;  /* 0x0000006d2e00720c */ /* 0x000fe40003f26070 */
[----:B------:R-:W-:Y:S02]  /*3400*/  ISETP.GT.U32.AND P5, PT, R48, -0x1, PT ;  /* 0xffffffff3000780c */ /* 0x000fe40003fa4070 */
[----:B------:R-:W-:Y:S02]  /*3410*/  ISETP.GE.AND.EX P0, PT, R89, R90, PT, P0 ;  /* 0x0000005a5900720c */ /* 0x000fe40003f06300 */
[----:B------:R-:W-:-:S02]  /*3420*/  LOP3.LUT R8, R107, 0x30, R0, 0xfe, !PT ;  /* 0x000000306b087812 */ /* 0x000fc400078efe00 */
[----:B------:R-:W-:Y:S02]  /*3430*/  ISETP.GT.U32.AND P4, PT, R46, -0x1, PT ;  /* 0xffffffff2e00780c */ /* 0x000fe40003f84070 */
[CC--:B------:R-:W-:Y:S02]  /*3440*/  ISETP.GE.AND.EX P1, PT, R89.reuse, R90.reuse, PT, P1 ;  /* 0x0000005a5900720c */ /* 0x0c0fe40003f26310 */
[C---:B------:R-:W-:Y:S02]  /*3450*/  ISETP.GT.AND.EX P5, PT, R89.reuse, -0x1, !P0, P5 ;  /* 0xffffffff5900780c */ /* 0x040fe400047a4350 */
[----:B------:R-:W-:Y:S02]  /*3460*/  ISETP.GE.U32.AND P0, PT, R8, R109, PT ;  /* 0x0000006d0800720c */ /* 0x000fe40003f06070 */
[C---:B------:R-:W-:Y:S02]  /*3470*/  ISETP.GT.AND.EX P4, PT, R89.reuse, -0x1, !P1, P4 ;  /* 0xffffffff5900780c */ /* 0x040fe40004f84340 */
[----:B------:R-:W-:-:S02]  /*3480*/  ISETP.GE.AND.EX P0, PT, R89, R90, PT, P0 ;  /* 0x0000005a5900720c */ /* 0x000fc40003f06300 */
[----:B------:R-:W-:Y:S02]  /*3490*/  ISETP.GT.U32.AND P1, PT, R8, -0x1, PT ;  /* 0xffffffff0800780c */ /* 0x000fe40003f24070 */
[----:B------:R-:W-:Y:S02]  /*34a0*/  SHF.L.U64.HI R7, R38, 0xc, R89 ;  /* 0x0000000c26077819 */ /* 0x000fe40000010259 */
[----:B------:R-:W-:Y:S02]  /*34b0*/  LOP3.LUT R5, R5, R36, RZ, 0xfc, !PT ;  /* 0x0000002405057212 */ /* 0x000fe400078efcff */
[----:B------:R-:W-:Y:S02]  /*34c0*/  ISETP.GT.AND.EX P1, PT, R89, -0x1, !P0, P1 ;  /* 0xffffffff5900780c */ /* 0x000fe40004724310 */
[----:B------:R-:W-:Y:S02]  /*34d0*/  LOP3.LUT R7, R7, R37, RZ, 0xfc, !PT ;  /* 0x0000002507077212 */ /* 0x000fe400078efcff */
[----:B------:R-:W-:-:S02]  /*34e0*/  IADD3 R4, P0, R2, R5, RZ ;  /* 0x0000000502047210 */ /* 0x000fc40007f1e0ff */
[C---:B------:R-:W-:Y:S02]  /*34f0*/  SHF.L.U64.HI R9, R40.reuse, 0xc, R89 ;  /* 0x0000000c28097819 */ /* 0x040fe40000010259 */
[--C-:B------:R-:W-:Y:S01]  /*3500*/  LOP3.LUT R38, R107, 0x34, R0.reuse, 0xfe, !PT ;  /* 0x000000346b267812 */ /* 0x100fe200078efe00 */
[----:B------:R-:W-:Y:S01]  /*3510*/  IMAD.X R5, R3, 0x1, R7, P0 ;  /* 0x0000000103057824 */ /* 0x000fe200000e0607 */
[----:B------:R-:W-:Y:S01]  /*3520*/  LOP3.LUT R9, R9, R37, RZ, 0xfc, !PT ;  /* 0x0000002509097212 */ /* 0x000fe200078efcff */
[----:B------:R-:W-:Y:S01]  /*3530*/  IMAD.SHL.U32 R7, R40, 0x1000, RZ ;  /* 0x0000100028077824 */ /* 0x000fe200078e00ff */
[----:B------:R-:W-:Y:S01]  /*3540*/  LOP3.LUT R50, R107, 0x38, R0, 0xfe, !PT ;  /* 0x000000386b327812 */ /* 0x000fe200078efe00 */
[C---:B------:R-:W-:Y:S01]  /*3550*/  IMAD.SHL.U32 R39, R38.reuse, 0x1000, RZ ;  /* 0x0000100026277824 */ /* 0x040fe200078e00ff */
[----:B------:R1:W-:Y:S01]  /*3560*/  @P6 STG.E.128 [R4.64], R28 ;  /* 0x0000001c04006986 */ /* 0x0003e2000c101d06 */
[----:B------:R-:W-:Y:S02]  /*3570*/  ISETP.GT.U32.AND P6, PT, R38, -0x1, PT ;  /* 0xffffffff2600780c */ /* 0x000fe40003fc4070 */
[----:B------:R-:W-:-:S02]  /*3580*/  LOP3.LUT R7, R7, R36, RZ, 0xfc, !PT ;  /* 0x0000002407077212 */ /* 0x000fc400078efcff */
[-C--:B------:R-:W-:Y:S02]  /*3590*/  LOP3.LUT R21, R21, R36.reuse, RZ, 0xfc, !PT ;  /* 0x0000002415157212 */ /* 0x080fe400078efcff */
[----:B------:R-:W-:Y:S02]  /*35a0*/  IADD3 R6, P0, R2, R7, RZ ;  /* 0x0000000702067210 */ /* 0x000fe40007f1e0ff */
[-C--:B------:R-:W-:Y:S02]  /*35b0*/  LOP3.LUT R23, R23, R36.reuse, RZ, 0xfc, !PT ;  /* 0x0000002417177212 */ /* 0x080fe400078efcff */
[-C--:B------:R-:W-:Y:S01]  /*35c0*/  LOP3.LUT R25, R25, R36.reuse, RZ, 0xfc, !PT ;  /* 0x0000002419197212 */ /* 0x080fe200078efcff */
[----:B------:R-:W-:Y:S01]  /*35d0*/  IMAD.X R7, R3, 0x1, R9, P0 ;  /* 0x0000000103077824 */ /* 0x000fe200000e0609 */
[----:B------:R-:W-:Y:S02]  /*35e0*/  ISETP.GE.U32.AND P0, PT, R38, R109, PT ;  /* 0x0000006d2600720c */ /* 0x000fe40003f06070 */
[----:B------:R-:W-:-:S02]  /*35f0*/  LOP3.LUT R27, R27, R36, RZ, 0xfc, !PT ;  /* 0x000000241b1b7212 */ /* 0x000fc400078efcff */
[CC--:B------:R-:W-:Y:S01]  /*3600*/  ISETP.GE.AND.EX P0, PT, R89.reuse, R90.reuse, PT, P0 ;  /* 0x0000005a5900720c */ /* 0x0c0fe20003f06300 */
[----:B------:R-:W-:Y:S01]  /*3610*/  @P2 STG.E.128 [R6.64], R32 ;  /* 0x0000002006002986 */ /* 0x000fe2000c101d06 */
[----:B------:R-:W-:Y:S01]  /*3620*/  ISETP.GT.U32.AND P2, PT, R50, -0x1, PT ;  /* 0xffffffff3200780c */ /* 0x000fe20003f44070 */
[----:B-1----:R-:W-:Y:S01]  /*3630*/  IMAD.SHL.U32 R29, R8, 0x1000, RZ ;  /* 0x00001000081d7824 */ /* 0x002fe200078e00ff */
[C---:B------:R-:W-:Y:S01]  /*3640*/  ISETP.GT.AND.EX P6, PT, R89.reuse, -0x1, !P0, P6 ;  /* 0xffffffff5900780c */ /* 0x040fe200047c4360 */
[----:B------:R-:W1:Y:S01]  /*3650*/  LDS.128 R32, [R100.X4] ;  /* 0x0000000064207984 */ /* 0x000e620000004c00 */
[C---:B------:R-:W-:Y:S01]  /*3660*/  ISETP.GE.U32.AND P0, PT, R50.reuse, R109, PT ;  /* 0x0000006d3200720c */ /* 0x040fe20003f06070 */
[----:B------:R-:W-:Y:S01]  /*3670*/  IMAD.SHL.U32 R31, R50, 0x1000, RZ ;  /* 0x00001000321f7824 */ /* 0x000fe200078e00ff */
[----:B------:R-:W-:Y:S02]  /*3680*/  SHF.L.U64.HI R5, R42, 0xc, R89 ;  /* 0x0000000c2a057819 */ /* 0x000fe40000010259 */
[----:B------:R-:W-:Y:S01]  /*3690*/  ISETP.GE.AND.EX P0, PT, R89, R90, PT, P0 ;  /* 0x0000005a5900720c */ /* 0x000fe20003f06300 */
[----:B------:R-:W2:Y:S01]  /*36a0*/  LDS.128 R40, [R100.X4+0x440] ;  /* 0x0004400064287984 */ /* 0x000ea20000004c00 */
[----:B------:R-:W-:-:S02]  /*36b0*/  LOP3.LUT R5, R5, R37, RZ, 0xfc, !PT ;  /* 0x0000002505057212 */ /* 0x000fc400078efcff */
[----:B------:R-:W-:Y:S02]  /*36c0*/  ISETP.GT.AND.EX P0, PT, R89, -0x1, !P0, P2 ;  /* 0xffffffff5900780c */ /* 0x000fe40004704320 */
[----:B------:R-:W-:Y:S02]  /*36d0*/  IADD3 R20, P2, R2, R21, RZ ;  /* 0x0000001502147210 */ /* 0x000fe40007f5e0ff */
[----:B------:R-:W-:Y:S02]  /*36e0*/  LOP3.LUT R29, R29, R36, RZ, 0xfc, !PT ;  /* 0x000000241d1d7212 */ /* 0x000fe400078efcff */
[----:B------:R-:W-:Y:S01]  /*36f0*/  LOP3.LUT R0, R107, 0x3c, R0, 0xfe, !PT ;  /* 0x0000003c6b007812 */ /* 0x000fe200078efe00 */
[----:B------:R-:W-:Y:S01]  /*3700*/  IMAD.X R21, R3, 0x1, R5, P2 ;  /* 0x0000000103157824 */ /* 0x000fe200010e0605 */
[----:B------:R-:W-:Y:S02]  /*3710*/  SHF.L.U64.HI R5, R44, 0xc, R89 ;  /* 0x0000000c2c057819 */ /* 0x000fe40000010259 */
[----:B------:R-:W-:-:S02]  /*3720*/  IADD3 R22, P2, R2, R23, RZ ;  /* 0x0000001702167210 */ /* 0x000fc40007f5e0ff */
[----:B------:R-:W-:Y:S02]  /*3730*/  LOP3.LUT R5, R5, R37, RZ, 0xfc, !PT ;  /* 0x0000002505057212 */ /* 0x000fe400078efcff */
[----:B------:R-:W-:Y:S02]  /*3740*/  SHF.L.U64.HI R49, R38, 0xc, R89 ;  /* 0x0000000c26317819 */ /* 0x000fe40000010259 */
[----:B------:R-:W-:Y:S01]  /*3750*/  LOP3.LUT R39, R39, R36, RZ, 0xfc, !PT ;  /* 0x0000002427277212 */ /* 0x000fe200078efcff */
[----:B------:R-:W-:Y:S01]  /*3760*/  IMAD.X R23, R3, 0x1, R5, P2 ;  /* 0x0000000103177824 */ /* 0x000fe200010e0605 */
[----:B------:R-:W-:Y:S02]  /*3770*/  SHF.L.U64.HI R5, R46, 0xc, R89 ;  /* 0x0000000c2e057819 */ /* 0x000fe40000010259 */
[----:B------:R-:W-:Y:S01]  /*3780*/  IADD3 R24, P2, R2, R25, RZ ;  /* 0x0000001902187210 */ /* 0x000fe20007f5e0ff */
[----:B------:R-:W3:Y:S01]  /*3790*/  LDS.128 R44, [R100.X4+0x880] ;  /* 0x00088000642c7984 */ /* 0x000ee20000004c00 */
[----:B------:R-:W-:-:S02]  /*37a0*/  LOP3.LUT R5, R5, R37, RZ, 0xfc, !PT ;  /* 0x0000002505057212 */ /* 0x000fc400078efcff */
[----:B------:R-:W-:-:S03]  /*37b0*/  LOP3.LUT R49, R49, R37, RZ, 0xfc, !PT ;  /* 0x0000002531317212 */ /* 0x000fc600078efcff */
[----:B------:R-:W-:Y:S01]  /*37c0*/  IMAD.X R25, R3, 0x1, R5, P2 ;  /* 0x0000000103197824 */ /* 0x000fe200010e0605 */
[----:B------:R-:W-:Y:S02]  /*37d0*/  SHF.L.U64.HI R5, R48, 0xc, R89 ;  /* 0x0000000c30057819 */ /* 0x000fe40000010259 */
[----:B------:R-:W-:Y:S02]  /*37e0*/  IADD3 R26, P2, R2, R27, RZ ;  /* 0x0000001b021a7210 */ /* 0x000fe40007f5e0ff */
[----:B------:R-:W-:-:S05]  /*37f0*/  LOP3.LUT R5, R5, R37, RZ, 0xfc, !PT ;  /* 0x0000002505057212 */ /* 0x000fca00078efcff */
[----:B------:R-:W-:Y:S01]  /*3800*/  IMAD.X R27, R3, 0x1, R5, P2 ;  /* 0x00000001031b7824 */ /* 0x000fe200010e0605 */
[----:B------:R-:W-:Y:S02]  /*3810*/  SHF.L.U64.HI R5, R8, 0xc, R89 ;  /* 0x0000000c08057819 */ /* 0x000fe40000010259 */
[----:B------:R-:W-:Y:S02]  /*3820*/  IADD3 R28, P2, R2, R29, RZ ;  /* 0x0000001d021c7210 */ /* 0x000fe40007f5e0ff */
[----:B------:R-:W-:-:S05]  /*3830*/  LOP3.LUT R5, R5, R37, RZ, 0xfc, !PT ;  /* 0x0000002505057212 */ /* 0x000fca00078efcff */
[----:B------:R-:W-:Y:S01]  /*3840*/  IMAD.X R29, R3, 0x1, R5, P2 ;  /* 0x00000001031d7824 */ /* 0x000fe200010e0605 */
[----:B------:R-:W-:Y:S01]  /*3850*/  ISETP.NE.AND P2, PT, R10, RZ, PT ;  /* 0x000000ff0a00720c */ /* 0x000fe20003f45270 */
[----:B------:R-:W3:Y:S04]  /*3860*/  LDS.128 R4, [R100.X4+0xcc0] ;  /* 0x000cc00064047984 */ /* 0x000ee80000004c00 */
[----:B------:R-:W3:Y:S08]  /*3870*/  LDS.128 R8, [R100.X4+0x1100] ;  /* 0x0011000064087984 */ /* 0x000ef00000004c00 */
[----:B-1----:R1:W-:Y:S01]  /*3880*/  @P2 STG.E.128 [R20.64], R32 ;  /* 0x0000002014002986 */ /* 0x0023e2000c101d06 */
[----:B------:R-:W-:-:S03]  /*3890*/  ISETP.GE.U32.AND P2, PT, R0, R109, PT ;  /* 0x0000006d0000720c */ /* 0x000fc60003f46070 */
[----:B--2---:R2:W-:Y:S01]  /*38a0*/  @P3 STG.E.128 [R22.64], R40 ;  /* 0x0000002816003986 */ /* 0x0045e2000c101d06 */
[----:B------:R-:W-:Y:S02]  /*38b0*/  ISETP.GE.AND.EX P2, PT, R89, R90, PT, P2 ;  /* 0x0000005a5900720c */ /* 0x000fe40003f46320 */
[----:B------:R-:W-:Y:S01]  /*38c0*/  IADD3 R30, P3, R2, R39, RZ ;  /* 0x00000027021e7210 */ /* 0x000fe20007f7e0ff */
[----:B---3--:R2:W-:Y:S01]  /*38d0*/  @P4 STG.E.128 [R24.64], R44 ;  /* 0x0000002c18004986 */ /* 0x0085e2000c101d06 */
[----:B------:R-:W-:-:S04]  /*38e0*/  ISETP.GT.U32.AND P4, PT, R0, -0x1, PT ;  /* 0xffffffff0000780c */ /* 0x000fc80003f84070 */
[----:B------:R-:W-:Y:S02]  /*38f0*/  ISETP.GT.AND.EX P2, PT, R89, -0x1, !P2, P4 ;  /* 0xffffffff5900780c */ /* 0x000fe40005744340 */
[----:B-1----:R-:W-:Y:S02]  /*3900*/  SHF.L.U64.HI R33, R50, 0xc, R89 ;  /* 0x0000000c32217819 */ /* 0x002fe40000010259 */
[----:B------:R-:W-:Y:S01]  /*3910*/  LOP3.LUT R21, R31, R36, RZ, 0xfc, !PT ;  /* 0x000000241f157212 */ /* 0x000fe200078efcff */
[----:B------:R-:W-:Y:S01]  /*3920*/  IMAD.X R31, R3, 0x1, R49, P3 ;  /* 0x00000001031f7824 */ /* 0x000fe200018e0631 */
[----:B------:R-:W-:Y:S02]  /*3930*/  LOP3.LUT R33, R33, R37, RZ, 0xfc, !PT ;  /* 0x0000002521217212 */ /* 0x000fe400078efcff */
[----:B------:R-:W-:Y:S01]  /*3940*/  IADD3 R20, P3, R2, R21, RZ ;  /* 0x0000001502147210 */ /* 0x000fe20007f7e0ff */
[----:B------:R2:W-:Y:S04]  /*3950*/  @P5 STG.E.128 [R26.64], R4 ;  /* 0x000000041a005986 */ /* 0x0005e8000c101d06 */
[----:B------:R-:W-:Y:S01]  /*3960*/  IMAD.X R21, R3, 0x1, R33, P3 ;  /* 0x0000000103157824 */ /* 0x000fe200018e0621 */
[----:B------:R2:W-:Y:S04]  /*3970*/  @P1 STG.E.128 [R28.64], R8 ;  /* 0x000000081c001986 */ /* 0x0005e8000c101d06 */
[----:B------:R2:W-:Y:S04]  /*3980*/  @P6 STG.E.128 [R30.64], R12 ;  /* 0x0000000c1e006986 */ /* 0x0005e8000c101d06 */
[----:B------:R2:W-:Y:S01]  /*3990*/  @P0 STG.E.128 [R20.64], R16 ;  /* 0x0000001014000986 */ /* 0x0005e2000c101d06 */
[----:B------:R-:W-:Y:S05]  /*39a0*/  @!P2 EXIT ;  /* 0x000000000000a94d */ /* 0x000fea0003800000 */
[----:B------:R-:W1:Y:S01]  /*39b0*/  LDS.128 R100, [R100.X4+0x1dc0] ;  /* 0x001dc00064647984 */ /* 0x000e620000004c00 */
[C---:B--2---:R-:W-:Y:S01]  /*39c0*/  IMAD.SHL.U32 R5, R0.reuse, 0x1000, RZ ;  /* 0x0000100000057824 */ /* 0x044fe200078e00ff */
[----:B------:R-:W-:-:S04]  /*39d0*/  SHF.L.U64.HI R89, R0, 0xc, R89 ;  /* 0x0000000c00597819 */ /* 0x000fc80000010259 */
[----:B------:R-:W-:Y:S02]  /*39e0*/  LOP3.LUT R5, R5, R36, RZ, 0xfc, !PT ;  /* 0x0000002405057212 */ /* 0x000fe400078efcff */
[----:B------:R-:W-:Y:S02]  /*39f0*/  LOP3.LUT R37, R89, R37, RZ, 0xfc, !PT ;  /* 0x0000002559257212 */ /* 0x000fe400078efcff */
[----:B------:R-:W-:-:S05]  /*3a00*/  IADD3 R2, P0, R2, R5, RZ ;  /* 0x0000000502027210 */ /* 0x000fca0007f1e0ff */
[----:B------:R-:W-:-:S05]  /*3a10*/  IMAD.X R3, R3, 0x1, R37, P0 ;  /* 0x0000000103037824 */ /* 0x000fca00000e0625 */
[----:B-1----:R-:W-:Y:S01]  /*3a20*/  STG.E.128 [R2.64], R100 ;  /* 0x0000006402007986 */ /* 0x002fe2000c101d06 */
[----:B------:R-:W-:Y:S05]  /*3a30*/  EXIT ;  /* 0x000000000000794d */ /* 0x000fea0003800000 */
.L_x_1:
[----:B------:R-:W-:-:S00]  /*3a40*/  BRA `(.L_x_1) ;  /* 0xfffffff000007947 */ /* 0x000fc0000383ffff */
[----:B------:R-:W-:-:S00]  /*3a50*/  NOP ;  /* 0x0000000000007918 */ /* 0x000fc00000000000 */
        /* <DEDUP_REMOVED lines=10> */
.L_x_2:


//--------------------- .nv.shared.chunk_scaled_dot_kkt_fwd_kernel --------------------------
	.section	.nv.shared.chunk_scaled_dot_kkt_fwd_kernel,"aw",@nobits
	.align	16
